# CuTe-DSL kernel — source=cudnn_frontend_dsl family=gemm_swiglu_bs
# config = {"ab_dtype": "Float8E4M3FN", "sf_vec": 32, "vector_f32": false, "mma_mn": [256, 128], "cluster_mn": [2, 1]}


// ===== COMPILED SASS (sm_100a) =====

	.target	sm_100a

	.elftype	@"ET_EXEC"


//--------------------- .note.nv.tkinfo           --------------------------
	.section	.note.nv.tkinfo,"",@"SHT_NOTE"
	.sectionflags	@"SHF_NOTE_NV_TKINFO"
	.tkinfo
        /*0018*/ 	.word	0x00000081
        /*0030*/ 	.string	""
        /*0030*/ 	.string	"ptxas"
        /*0030*/ 	.string	"Cuda compilation tools, release 12.9, V12.9.83"
        /*0030*/ 	.string	"Build system must define TOOLS_VERSION_EXTENDED"
        /*0030*/ 	.string	"-O 3 -arch sm_100a "



//--------------------- .note.nv.cuver            --------------------------
	.section	.note.nv.cuver,"",@"SHT_NOTE"
	.sectionflags	@"SHF_NOTE_NV_CUVER"
        /*0018*/ 	.short	0x0001
        /*001a*/ 	.short	0x0064
        /*001c*/ 	.short	0x0001
        /*001e*/ 	.short	0x0000
        /*0020*/ 	.short	0x0001
        /*0022*/ 	.short	0x0000


//--------------------- .nv.info                  --------------------------
	.section	.nv.info,"",@"SHT_CUDA_INFO"
	.align	4


	//----- nvinfo : EIATTR_REGCOUNT
	.align		4
        /*0000*/ 	.byte	0x04, 0x2f
        /*0002*/ 	.short	(.L_6 - .L_5)
	.align		4
.L_5:
        /*0004*/ 	.word	index@(kernel_cutlass_kernel_cudnngemm_swigludense_blockscaled_gemm_persistent_swiglu_interleaved_quantSm100BlockScaledPersistentDenseGemmKernel_object_at__TiledMMA_ThrLayoutVMNK21111000_Permuta_0)
        /*0008*/ 	.word	0x00000060


	//----- nvinfo : EIATTR_FRAME_SIZE
	.align		4
.L_6:
        /*000c*/ 	.byte	0x04, 0x11
        /*000e*/ 	.short	(.L_8 - .L_7)
	.align		4
.L_7:
        /*0010*/ 	.word	index@($__internal_2_$__cuda_sm10x_tcgen05_guardrail_trap_unallocated_columns_being_dealloced)
        /*0014*/ 	.word	0x00000000


	//----- nvinfo : EIATTR_FRAME_SIZE
	.align		4
.L_8:
        /*0018*/ 	.byte	0x04, 0x11
        /*001a*/ 	.short	(.L_10 - .L_9)
	.align		4
.L_9:
        /*001c*/ 	.word	index@($__internal_1_$__cuda_sm10x_tcgen05_guardrail_trap_phase_invalid_during_alloc)
        /*0020*/ 	.word	0x00000000


	//----- nvinfo : EIATTR_FRAME_SIZE
	.align		4
.L_10:
        /*0024*/ 	.byte	0x04, 0x11
        /*0026*/ 	.short	(.L_12 - .L_11)
	.align		4
.L_11:
        /*0028*/ 	.word	index@($__internal_0_$__cuda_sm10x_tcgen05_guardrail_trap_col_being_dealloced_not_returned_by_alloc)
        /*002c*/ 	.word	0x00000000


	//----- nvinfo : EIATTR_FRAME_SIZE
	.align		4
.L_12:
        /*0030*/ 	.byte	0x04, 0x11
        /*0032*/ 	.short	(.L_14 - .L_13)
	.align		4
.L_13:
        /*0034*/ 	.word	index@(kernel_cutlass_kernel_cudnngemm_swigludense_blockscaled_gemm_persistent_swiglu_interleaved_quantSm100BlockScaledPersistentDenseGemmKernel_object_at__TiledMMA_ThrLayoutVMNK21111000_Permuta_0)
        /*0038*/ 	.word	0x00000000


	//----- nvinfo : EIATTR_MIN_STACK_SIZE
	.align		4
.L_14:
        /*003c*/ 	.byte	0x04, 0x12
        /*003e*/ 	.short	(.L_16 - .L_15)
	.align		4
.L_15:
        /*0040*/ 	.word	index@(kernel_cutlass_kernel_cudnngemm_swigludense_blockscaled_gemm_persistent_swiglu_interleaved_quantSm100BlockScaledPersistentDenseGemmKernel_object_at__TiledMMA_ThrLayoutVMNK21111000_Permuta_0)
        /*0044*/ 	.word	0x00000000
.L_16:


//--------------------- .nv.info.kernel_cutlass_kernel_cudnngemm_swigludense_blockscaled_gemm_persistent_swiglu_interleaved_quantSm100BlockScaledPersistentDenseGemmKernel_object_at__TiledMMA_ThrLayoutVMNK21111000_Permuta_0 --------------------------
	.section	.nv.info.kernel_cutlass_kernel_cudnngemm_swigludense_blockscaled_gemm_persistent_swiglu_interleaved_quantSm100BlockScaledPersistentDenseGemmKernel_object_at__TiledMMA_ThrLayoutVMNK21111000_Permuta_0,"",@"SHT_CUDA_INFO"
	.sectionflags	@""
	.align	4


	//----- nvinfo : EIATTR_CUDA_API_VERSION
	.align		4
        /*0000*/ 	.byte	0x04, 0x37
        /*0002*/ 	.short	(.L_18 - .L_17)
.L_17:
        /*0004*/ 	.word	0x00000081


	//----- nvinfo : EIATTR_KPARAM_INFO
	.align		4
.L_18:
        /*0008*/ 	.byte	0x04, 0x17
        /*000a*/ 	.short	(.L_20 - .L_19)
.L_19:
        /*000c*/ 	.word	0x00000000
        /*0010*/ 	.short	0x000b
        /*0012*/ 	.short	0x0364
        /*0014*/ 	.byte	0x00, 0xf0, 0x11, 0x00


	//----- nvinfo : EIATTR_KPARAM_INFO
	.align		4
.L_20:
        /*0018*/ 	.byte	0x04, 0x17
        /*001a*/ 	.short	(.L_22 - .L_21)
.L_21:
        /*001c*/ 	.word	0x00000000
        /*0020*/ 	.short	0x000a
        /*0022*/ 	.short	0x0358
        /*0024*/ 	.byte	0x00, 0xf0, 0x31, 0x00


	//----- nvinfo : EIATTR_KPARAM_INFO
	.align		4
.L_22:
        /*0028*/ 	.byte	0x04, 0x17
        /*002a*/ 	.short	(.L_24 - .L_23)
.L_23:
        /*002c*/ 	.word	0x00000000
        /*0030*/ 	.short	0x0009
        /*0032*/ 	.short	0x034c
        /*0034*/ 	.byte	0x00, 0xf0, 0x31, 0x00


	//----- nvinfo : EIATTR_KPARAM_INFO
	.align		4
.L_24:
        /*0038*/ 	.byte	0x04, 0x17
        /*003a*/ 	.short	(.L_26 - .L_25)
.L_25:
        /*003c*/ 	.word	0x00000000
        /*0040*/ 	.short	0x0008
        /*0042*/ 	.short	0x0340
        /*0044*/ 	.byte	0x00, 0xf0, 0x31, 0x00


	//----- nvinfo : EIATTR_KPARAM_INFO
	.align		4
.L_26:
        /*0048*/ 	.byte	0x04, 0x17
        /*004a*/ 	.short	(.L_28 - .L_27)
.L_27:
        /*004c*/ 	.word	0x00000000
        /*0050*/ 	.short	0x0007
        /*0052*/ 	.short	0x02c0
        /*0054*/ 	.byte	0x00, 0xf0, 0x01, 0x02


	//----- nvinfo : EIATTR_KPARAM_INFO
	.align		4
.L_28:
        /*0058*/ 	.byte	0x04, 0x17
        /*005a*/ 	.short	(.L_30 - .L_29)
.L_29:
        /*005c*/ 	.word	0x00000000
        /*0060*/ 	.short	0x0006
        /*0062*/ 	.short	0x0240
        /*0064*/ 	.byte	0x00, 0xf0, 0x01, 0x02


	//----- nvinfo : EIATTR_KPARAM_INFO
	.align		4
.L_30:
        /*0068*/ 	.byte	0x04, 0x17
        /*006a*/ 	.short	(.L_32 - .L_31)
.L_31:
        /*006c*/ 	.word	0x00000000
        /*0070*/ 	.short	0x0005
        /*0072*/ 	.short	0x01c0
        /*0074*/ 	.byte	0x00, 0xf0, 0x01, 0x02


	//----- nvinfo : EIATTR_KPARAM_INFO
	.align		4
.L_32:
        /*0078*/ 	.byte	0x04, 0x17
        /*007a*/ 	.short	(.L_34 - .L_33)
.L_33:
        /*007c*/ 	.word	0x00000000
        /*0080*/ 	.short	0x0004
        /*0082*/ 	.short	0x0140
        /*0084*/ 	.byte	0x00, 0xf0, 0x01, 0x02


	//----- nvinfo : EIATTR_KPARAM_INFO
	.align		4
.L_34:
        /*0088*/ 	.byte	0x04, 0x17
        /*008a*/ 	.short	(.L_36 - .L_35)
.L_35:
        /*008c*/ 	.word	0x00000000
        /*0090*/ 	.short	0x0003
        /*0092*/ 	.short	0x00c0
        /*0094*/ 	.byte	0x00, 0xf0, 0x01, 0x02


	//----- nvinfo : EIATTR_KPARAM_INFO
	.align		4
.L_36:
        /*0098*/ 	.byte	0x04, 0x17
        /*009a*/ 	.short	(.L_38 - .L_37)
.L_37:
        /*009c*/ 	.word	0x00000000
        /*00a0*/ 	.short	0x0002
        /*00a2*/ 	.short	0x0040
        /*00a4*/ 	.byte	0x00, 0xf0, 0x01, 0x02


	//----- nvinfo : EIATTR_KPARAM_INFO
	.align		4
.L_38:
        /*00a8*/ 	.byte	0x04, 0x17
        /*00aa*/ 	.short	(.L_40 - .L_39)
.L_39:
        /*00ac*/ 	.word	0x00000000
        /*00b0*/ 	.short	0x0001
        /*00b2*/ 	.short	0x000c
        /*00b4*/ 	.byte	0x00, 0xf0, 0x31, 0x00


	//----- nvinfo : EIATTR_KPARAM_INFO
	.align		4
.L_40:
        /*00b8*/ 	.byte	0x04, 0x17
        /*00ba*/ 	.short	(.L_42 - .L_41)
.L_41:
        /*00bc*/ 	.word	0x00000000
        /*00c0*/ 	.short	0x0000
        /*00c2*/ 	.short	0x0000
        /*00c4*/ 	.byte	0x00, 0xf0, 0x31, 0x00


	//----- nvinfo : EIATTR_AT_ENTRY_FRAGMENTS
	.align		4
.L_42:
        /*00c8*/ 	.byte	0x04, 0x4f
        /*00ca*/ 	.short	(.L_44 - .L_43)


	//   ....[0]....
.L_43:
        /*00cc*/ 	.word	0x00000004


	//   ....[1]....
        /*00d0*/ 	.word	0x00000005


	//----- nvinfo : EIATTR_RESERVED_SMEM_USED
	.align		4
.L_44:
        /*00d4*/ 	.byte	0x01, 0x41
	.zero		2


	//----- nvinfo : EIATTR_SPARSE_MMA_MASK
	.align		4
        /*00d8*/ 	.byte	0x03, 0x50
        /*00da*/ 	.short	0x0000


	//----- nvinfo : EIATTR_TCGEN05_2CTA_USED
	.align		4
        /*00dc*/ 	.byte	0x01, 0x52
	.zero		2


	//----- nvinfo : EIATTR_MAXREG_COUNT
	.align		4
        /*00e0*/ 	.byte	0x03, 0x1b
        /*00e2*/ 	.short	0x00ff


	//----- nvinfo : EIATTR_NUM_BARRIERS
	.align		4
        /*00e4*/ 	.byte	0x02, 0x4c
        /*00e6*/ 	.byte	0x03
	.zero		1


	//----- nvinfo : EIATTR_INT_WARP_WIDE_INSTR_OFFSETS
	.align		4
        /*00e8*/ 	.byte	0x04, 0x31
        /*00ea*/ 	.short	(.L_46 - .L_45)


	//   ....[0]....
.L_45:
        /*00ec*/ 	.word	0x00004ab0


	//   ....[1]....
        /*00f0*/ 	.word	0x00004ae0


	//----- nvinfo : EIATTR_COOP_GROUP_MASK_REGIDS
	.align		4
.L_46:
        /*00f4*/ 	.byte	0x04, 0x29
        /*00f6*/ 	.short	(.L_48 - .L_47)


	//   ....[0]....
.L_47:
        /*00f8*/ 	.word	0xffffffff


	//   ....[1]....
        /*00fc*/ 	.word	0xffffffff


	//   ....[2]....
        /*0100*/ 	.word	0xffffffff


	//   ....[3]....
        /*0104*/ 	.word	0xffffffff


	//   ....[4]....
        /*0108*/ 	.word	0xffffffff


	//----- nvinfo : EIATTR_COOP_GROUP_INSTR_OFFSETS
	.align		4
.L_48:
        /*010c*/ 	.byte	0x04, 0x28
        /*010e*/ 	.short	(.L_50 - .L_49)


	//   ....[0]....
.L_49:
        /*0110*/ 	.word	0x00000580


	//   ....[1]....
        /*0114*/ 	.word	0x00002000


	//   ....[2]....
        /*0118*/ 	.word	0x00002610


	//   ....[3]....
        /*011c*/ 	.word	0x00004930


	//   ....[4]....
        /*0120*/ 	.word	0x00004b90


	//----- nvinfo : EIATTR_VRC_CTA_INIT_COUNT
	.align		4
.L_50:
        /*0124*/ 	.byte	0x02, 0x4a
        /*0126*/ 	.byte	0x80
	.zero		1


	//----- nvinfo : EIATTR_MBARRIER_INSTR_OFFSETS
	.align		4
        /*0128*/ 	.byte	0x04, 0x39
        /*012a*/ 	.short	(.L_52 - .L_51)


	//   ....[0]....
.L_51:
        /*012c*/ 	.word	0x00000390
        /*0130*/ 	.word	0x000000ff
        /*0134*/ 	.word	0x00000000
        /*0138*/ 	.short	0x0100
        /*013a*/ 	.byte	0x07
	.zero		1


	//   ....[1]....
        /*013c*/ 	.word	0x000003a0
        /*0140*/ 	.word	0x000000ff
        /*0144*/ 	.word	0x00000008
        /*0148*/ 	.short	0x0100
        /*014a*/ 	.byte	0x07
	.zero		1


	//   ....[2]....
        /*014c*/ 	.word	0x000003b0
        /*0150*/ 	.word	0x000000ff
        /*0154*/ 	.word	0x00000010
        /*0158*/ 	.short	0x0100
        /*015a*/ 	.byte	0x07
	.zero		1


	//   ....[3]....
        /*015c*/ 	.word	0x000003c0
        /*0160*/ 	.word	0x000000ff
        /*0164*/ 	.word	0x00000018
        /*0168*/ 	.short	0x0100
        /*016a*/ 	.byte	0x07
	.zero		1


	//   ....[4]....
        /*016c*/ 	.word	0x000003d0
        /*0170*/ 	.word	0x000000ff
        /*0174*/ 	.word	0x00000020
        /*0178*/ 	.short	0x0100
        /*017a*/ 	.byte	0x07
	.zero		1


	//   ....[5]....
        /*017c*/ 	.word	0x000003e0
        /*0180*/ 	.word	0x000000ff
        /*0184*/ 	.word	0x00000028
        /*0188*/ 	.short	0x0100
        /*018a*/ 	.byte	0x07
	.zero		1


	//   ....[6]....
        /*018c*/ 	.word	0x000003f0
        /*0190*/ 	.word	0x000000ff
        /*0194*/ 	.word	0x00000030
        /*0198*/ 	.short	0x0100
        /*019a*/ 	.byte	0x07
	.zero		1


	//   ....[7]....
        /*019c*/ 	.word	0x00000400
        /*01a0*/ 	.word	0x000000ff
        /*01a4*/ 	.word	0x00000038
        /*01a8*/ 	.short	0x0100
        /*01aa*/ 	.byte	0x07
	.zero		1


	//   ....[8]....
        /*01ac*/ 	.word	0x00000410
        /*01b0*/ 	.word	0x000000ff
        /*01b4*/ 	.word	0x00000040
        /*01b8*/ 	.short	0x0100
        /*01ba*/ 	.byte	0x07
	.zero		1


	//   ....[9]....
        /*01bc*/ 	.word	0x00000420
        /*01c0*/ 	.word	0x000000ff
        /*01c4*/ 	.word	0x00000048
        /*01c8*/ 	.short	0x0100
        /*01ca*/ 	.byte	0x07
	.zero		1


	//   ....[10]....
        /*01cc*/ 	.word	0x00000430
        /*01d0*/ 	.word	0x000000ff
        /*01d4*/ 	.word	0x00000050
        /*01d8*/ 	.short	0x0100
        /*01da*/ 	.byte	0x06
	.zero		1


	//   ....[11]....
        /*01dc*/ 	.word	0x00000440
        /*01e0*/ 	.word	0x000000ff
        /*01e4*/ 	.word	0x00000058
        /*01e8*/ 	.short	0x0100
        /*01ea*/ 	.byte	0x06
	.zero		1


	//   ....[12]....
        /*01ec*/ 	.word	0x00000450
        /*01f0*/ 	.word	0x000000ff
        /*01f4*/ 	.word	0x00000060
        /*01f8*/ 	.short	0x0100
        /*01fa*/ 	.byte	0x06
	.zero		1


	//   ....[13]....
        /*01fc*/ 	.word	0x00000460
        /*0200*/ 	.word	0x000000ff
        /*0204*/ 	.word	0x00000068
        /*0208*/ 	.short	0x0100
        /*020a*/ 	.byte	0x06
	.zero		1


	//   ....[14]....
        /*020c*/ 	.word	0x00000510
        /*0210*/ 	.word	0x000000ff
        /*0214*/ 	.word	0x00000070
        /*0218*/ 	.short	0x0100
        /*021a*/ 	.byte	0x05
	.zero		1


	//   ....[15]....
        /*021c*/ 	.word	0x00000990
        /*0220*/ 	.word	0x000000ff
        /*0224*/ 	.word	0x00000028
        /*0228*/ 	.short	0x010a
        /*022a*/ 	.byte	0x05
	.zero		1


	//   ....[16]....
        /*022c*/ 	.word	0x00000b50
        /*0230*/ 	.word	0x000000ff
        /*0234*/ 	.word	0x00000028
        /*0238*/ 	.short	0x010a
        /*023a*/ 	.byte	0x19
	.zero		1


	//   ....[17]....
        /*023c*/ 	.word	0x00000dc0
        /*0240*/ 	.word	0x000000ff
        /*0244*/ 	.word	0x00000028
        /*0248*/ 	.short	0x010a
        /*024a*/ 	.byte	0x23
	.zero		1


	//   ....[18]....
        /*024c*/ 	.word	0x00001120
        /*0250*/ 	.word	0x000000ff
        /*0254*/ 	.word	0x00000028
        /*0258*/ 	.short	0x010a
        /*025a*/ 	.byte	0x04
	.zero		1


	//   ....[19]....
        /*025c*/ 	.word	0x00001750
        /*0260*/ 	.word	0x000000ff
        /*0264*/ 	.word	0x00000000
        /*0268*/ 	.short	0x010a
        /*026a*/ 	.byte	0x1a
	.zero		1


	//   ....[20]....
        /*026c*/ 	.word	0x00001760
        /*0270*/ 	.word	0x000000ff
        /*0274*/ 	.word	0x00000060
        /*0278*/ 	.short	0x010a
        /*027a*/ 	.byte	0x11
	.zero		1


	//   ....[21]....
        /*027c*/ 	.word	0x00001940
        /*0280*/ 	.word	0x000000ff
        /*0284*/ 	.word	0x00000000
        /*0288*/ 	.short	0x010a
        /*028a*/ 	.byte	0x10
	.zero		1


	//   ....[22]....
        /*028c*/ 	.word	0x00001ad0
        /*0290*/ 	.word	0x000000ff
        /*0294*/ 	.word	0x00000000
        /*0298*/ 	.short	0x010a
        /*029a*/ 	.byte	0x1a
	.zero		1


	//   ....[23]....
        /*029c*/ 	.word	0x00001c90
        /*02a0*/ 	.word	0x00000005
        /*02a4*/ 	.word	0x00000060
        /*02a8*/ 	.short	0x010a
        /*02aa*/ 	.byte	0xff
	.zero		1


	//   ....[24]....
        /*02ac*/ 	.word	0x00001cd0
        /*02b0*/ 	.word	0x00000005
        /*02b4*/ 	.word	0x00000060
        /*02b8*/ 	.short	0x010a
        /*02ba*/ 	.byte	0xff
	.zero		1


	//   ....[25]....
        /*02bc*/ 	.word	0x00001dc0
        /*02c0*/ 	.word	0x000000ff
        /*02c4*/ 	.word	0x00000070
        /*02c8*/ 	.short	0x0100
        /*02ca*/ 	.byte	0x05
	.zero		1


	//   ....[26]....
        /*02cc*/ 	.word	0x00001ec0
        /*02d0*/ 	.word	0x000000ff
        /*02d4*/ 	.word	0x00000070
        /*02d8*/ 	.short	0x0100
        /*02da*/ 	.byte	0x05
	.zero		1


	//   ....[27]....
        /*02dc*/ 	.word	0x00001fb0
        /*02e0*/ 	.word	0x000000ff
        /*02e4*/ 	.word	0x00000070
        /*02e8*/ 	.short	0x0100
        /*02ea*/ 	.byte	0x05
	.zero		1


	//   ....[28]....
        /*02ec*/ 	.word	0x00002280
        /*02f0*/ 	.word	0x00000003
        /*02f4*/ 	.word	0x00000000
        /*02f8*/ 	.short	0x010a
        /*02fa*/ 	.byte	0xff
	.zero		1


	//   ....[29]....
        /*02fc*/ 	.word	0x000022a0
        /*0300*/ 	.word	0x00000003
        /*0304*/ 	.word	0x00000000
        /*0308*/ 	.short	0x010a
        /*030a*/ 	.byte	0xff
	.zero		1


	//   ....[30]....
        /*030c*/ 	.word	0x00002480
        /*0310*/ 	.word	0x00000003
        /*0314*/ 	.word	0x00000000
        /*0318*/ 	.short	0x010a
        /*031a*/ 	.byte	0xff
	.zero		1


	//   ....[31]....
        /*031c*/ 	.word	0x000024a0
        /*0320*/ 	.word	0x00000003
        /*0324*/ 	.word	0x00000000
        /*0328*/ 	.short	0x010a
        /*032a*/ 	.byte	0xff
	.zero		1


	//   ....[32]....
        /*032c*/ 	.word	0x00002590
        /*0330*/ 	.word	0x00000003
        /*0334*/ 	.word	0x00000000
        /*0338*/ 	.short	0x0101
        /*033a*/ 	.byte	0xff
	.zero		1


	//   ....[33]....
        /*033c*/ 	.word	0x00002a40
        /*0340*/ 	.word	0x000000ff
        /*0344*/ 	.word	0x00000050
        /*0348*/ 	.short	0x010a
        /*034a*/ 	.byte	0x04
	.zero		1


	//   ....[34]....
        /*034c*/ 	.word	0x00004740
        /*0350*/ 	.word	0x000000ff
        /*0354*/ 	.word	0x00000000
        /*0358*/ 	.short	0x0101
        /*035a*/ 	.byte	0x1b
	.zero		1


	//   ....[35]....
        /*035c*/ 	.word	0x00004900
        /*0360*/ 	.word	0x000000ff
        /*0364*/ 	.word	0x00000000
        /*0368*/ 	.short	0x0101
        /*036a*/ 	.byte	0x04
	.zero		1


	//   ....[36]....
        /*036c*/ 	.word	0x00004910
        /*0370*/ 	.word	0x000000ff
        /*0374*/ 	.word	0x00000070
        /*0378*/ 	.short	0x010a
        /*037a*/ 	.byte	0x09
	.zero		1


	//   ....[37]....
        /*037c*/ 	.word	0x00004c70
        /*0380*/ 	.word	0x000000ff
        /*0384*/ 	.word	0x00000070
        /*0388*/ 	.short	0x0100
        /*038a*/ 	.byte	0x05
	.zero		1


	//   ....[38]....
        /*038c*/ 	.word	0x00004ce0
        /*0390*/ 	.word	0x00000000
        /*0394*/ 	.word	0x00000028
        /*0398*/ 	.short	0x010a
        /*039a*/ 	.byte	0xff
	.zero		1


	//   ....[39]....
        /*039c*/ 	.word	0x00004d60
        /*03a0*/ 	.word	0x00000000
        /*03a4*/ 	.word	0x00000028
        /*03a8*/ 	.short	0x010a
        /*03aa*/ 	.byte	0xff
	.zero		1


	//   ....[40]....
        /*03ac*/ 	.word	0x00004dd0
        /*03b0*/ 	.word	0x00000000
        /*03b4*/ 	.word	0x00000060
        /*03b8*/ 	.short	0x010a
        /*03ba*/ 	.byte	0xff
	.zero		1


	//   ....[41]....
        /*03bc*/ 	.word	0x00004e50
        /*03c0*/ 	.word	0x00000000
        /*03c4*/ 	.word	0x00000000
        /*03c8*/ 	.short	0x010a
        /*03ca*/ 	.byte	0xff
	.zero		1


	//   ....[42]....
        /*03cc*/ 	.word	0x00004eb0
        /*03d0*/ 	.word	0x00000003
        /*03d4*/ 	.word	0x00000000
        /*03d8*/ 	.short	0x010a
        /*03da*/ 	.byte	0xff
	.zero		1


	//   ....[43]....
        /*03dc*/ 	.word	0x00004f10
        /*03e0*/ 	.word	0x00000003
        /*03e4*/ 	.word	0x00000000
        /*03e8*/ 	.short	0x010a
        /*03ea*/ 	.byte	0xff
	.zero		1


	//   ....[44]....
        /*03ec*/ 	.word	0x00004f80
        /*03f0*/ 	.word	0x00000000
        /*03f4*/ 	.word	0x00000050
        /*03f8*/ 	.short	0x010a
        /*03fa*/ 	.byte	0xff
	.zero		1


	//   ....[45]....
        /*03fc*/ 	.word	0x00004fe0
        /*0400*/ 	.word	0x00000000
        /*0404*/ 	.word	0x00000070
        /*0408*/ 	.short	0x010a
        /*040a*/ 	.byte	0xff
	.zero		1


	//----- nvinfo : EIATTR_NUM_MBARRIERS
	.align		4
.L_52:
        /*040c*/ 	.byte	0x03, 0x38
        /*040e*/ 	.short	0x0013


	//----- nvinfo : EIATTR_EXIT_INSTR_OFFSETS
	.align		4
        /*0410*/ 	.byte	0x04, 0x1c
        /*0412*/ 	.short	(.L_54 - .L_53)


	//   ....[0]....
.L_53:
        /*0414*/ 	.word	0x00004ca0


	//----- nvinfo : EIATTR_REQNTID
	.align		4
.L_54:
        /*0418*/ 	.byte	0x04, 0x10
        /*041a*/ 	.short	(.L_56 - .L_55)
.L_55:
        /*041c*/ 	.word	0x000000c0
        /*0420*/ 	.word	0x00000001
        /*0424*/ 	.word	0x00000001


	//----- nvinfo : EIATTR_CRS_STACK_SIZE
	.align		4
.L_56:
        /*0428*/ 	.byte	0x04, 0x1e
        /*042a*/ 	.short	(.L_58 - .L_57)
.L_57:
        /*042c*/ 	.word	0x00000000


	//----- nvinfo : EIATTR_CBANK_PARAM_SIZE
	.align		4
.L_58:
        /*0430*/ 	.byte	0x03, 0x19
        /*0432*/ 	.short	0x0368


	//----- nvinfo : EIATTR_PARAM_CBANK
	.align		4
        /*0434*/ 	.byte	0x04, 0x0a
        /*0436*/ 	.short	(.L_60 - .L_59)
	.align		4
.L_59:
        /*0438*/ 	.word	index@(.nv.constant0.kernel_cutlass_kernel_cudnngemm_swigludense_blockscaled_gemm_persistent_swiglu_interleaved_quantSm100BlockScaledPersistentDenseGemmKernel_object_at__TiledMMA_ThrLayoutVMNK21111000_Permuta_0)
        /*043c*/ 	.short	0x0380
        /*043e*/ 	.short	0x0368


	//----- nvinfo : EIATTR_SW_WAR
	.align		4
.L_60:
        /*0440*/ 	.byte	0x04, 0x36
        /*0442*/ 	.short	(.L_62 - .L_61)
.L_61:
        /*0444*/ 	.word	0x00000008
.L_62:


//--------------------- .nv.compat                --------------------------
	.section	.nv.compat,"",@"SHT_CUDA_COMPAT_INFO"
	.align	4
        /*0000*/ 	.byte	0x02, 0x02, 0x02, 0x00, 0x02, 0x05, 0x05, 0x00, 0x02, 0x03, 0x01, 0x00, 0x02, 0x06, 0x01, 0x00


//--------------------- .nv.callgraph             --------------------------
	.section	.nv.callgraph,"",@"SHT_CUDA_CALLGRAPH"
	.align	4
	.sectionentsize	8
	.align		4
        /*0000*/ 	.word	0x00000000
	.align		4
        /*0004*/ 	.word	0xffffffff
	.align		4
        /*0008*/ 	.word	0x00000000
	.align		4
        /*000c*/ 	.word	0xfffffffe
	.align		4
        /*0010*/ 	.word	0x00000000
	.align		4
        /*0014*/ 	.word	0xfffffffd
	.align		4
        /*0018*/ 	.word	0x00000000
	.align		4
        /*001c*/ 	.word	0xfffffffc


//--------------------- .text.kernel_cutlass_kernel_cudnngemm_swigludense_blockscaled_gemm_persistent_swiglu_interleaved_quantSm100BlockScaledPersistentDenseGemmKernel_object_at__TiledMMA_ThrLayoutVMNK21111000_Permuta_0 --------------------------
	.section	.text.kernel_cutlass_kernel_cudnngemm_swigludense_blockscaled_gemm_persistent_swiglu_interleaved_quantSm100BlockScaledPersistentDenseGemmKernel_object_at__TiledMMA_ThrLayoutVMNK21111000_Permuta_0,"ax",@progbits
	.align	128
        .global         kernel_cutlass_kernel_cudnngemm_swigludense_blockscaled_gemm_persistent_swiglu_interleaved_quantSm100BlockScaledPersistentDenseGemmKernel_object_at__TiledMMA_ThrLayoutVMNK21111000_Permuta_0
        .type           kernel_cutlass_kernel_cudnngemm_swigludense_blockscaled_gemm_persistent_swiglu_interleaved_quantSm100BlockScaledPersistentDenseGemmKernel_object_at__TiledMMA_ThrLayoutVMNK21111000_Permuta_0,@function
        .size           kernel_cutlass_kernel_cudnngemm_swigludense_blockscaled_gemm_persistent_swiglu_interleaved_quantSm100BlockScaledPersistentDenseGemmKernel_object_at__TiledMMA_ThrLayoutVMNK21111000_Permuta_0,(.L_x_68 - kernel_cutlass_kernel_cudnngemm_swigludense_blockscaled_gemm_persistent_swiglu_interleaved_quantSm100BlockScaledPersistentDenseGemmKernel_object_at__TiledMMA_ThrLayoutVMNK21111000_Permuta_0)
        .other          kernel_cutlass_kernel_cudnngemm_swigludense_blockscaled_gemm_persistent_swiglu_interleaved_quantSm100BlockScaledPersistentDenseGemmKernel_object_at__TiledMMA_ThrLayoutVMNK21111000_Permuta_0,@"STO_CUDA_ENTRY STV_DEFAULT"
kernel_cutlass_kernel_cudnngemm_swigludense_blockscaled_gemm_persistent_swiglu_interleaved_quantSm100BlockScaledPersistentDenseGemmKernel_object_at__TiledMMA_ThrLayoutVMNK21111000_Permuta_0:
.text.kernel_cutlass_kernel_cudnngemm_swigludense_blockscaled_gemm_persistent_swiglu_interleaved_quantSm100BlockScaledPersistentDenseGemmKernel_object_at__TiledMMA_ThrLayoutVMNK21111000_Permuta_0:
[----:B------:R-:W1:Y:S01]  /*0000*/  LDC R1, c[0x0][0x37c] ;  /* 0x0000df00ff017b82 */ /* 0x000e620000000800 */
[----:B------:R-:W2:Y:S07]  /*0010*/  S2R R0, SR_TID.X ;  /* 0x0000000000007919 */ /* 0x000eae0000002100 */
[----:B------:R-:W3:Y:S01]  /*0020*/  S2UR UR12, SR_CgaCtaId ;  /* 0x00000000000c79c3 */ /* 0x000ee20000008800 */
[----:B------:R-:W4:Y:S01]  /*0030*/  LDCU.U8 UR6, c[0x0][0x382] ;  /* 0x00007040ff0677ac */ /* 0x000f220008000000 */
[----:B------:R-:W5:Y:S06]  /*0040*/  LDCU.U8 UR5, c[0x0][0x381] ;  /* 0x00007020ff0577ac */ /* 0x000f6c0008000000 */
[----:B------:R-:W2:Y:S01]  /*0050*/  S2UR UR31, SR_CTAID.X ;  /* 0x00000000001f79c3 */ /* 0x000ea20000002500 */
[----:B------:R-:W2:Y:S01]  /*0060*/  LDCU UR4, c[0x0][0x36c] ;  /* 0x00006d80ff0477ac */ /* 0x000ea20008000800 */
[----:B----4-:R-:W-:-:S02]  /*0070*/  ULOP3.LUT UR6, UR6, 0x1, URZ, 0xc0, !UPT ;  /* 0x0000000106067892 */ /* 0x010fc4000f8ec0ff */
[----:B-----5:R-:W-:Y:S02]  /*0080*/  ULOP3.LUT UR5, UR5, 0x1, URZ, 0xc0, !UPT ;  /* 0x0000000105057892 */ /* 0x020fe4000f8ec0ff */
[----:B---3--:R-:W-:Y:S02]  /*0090*/  ULEA.HI UR30, UR12, UR12, URZ, 0x1 ;  /* 0x0000000c0c1e7291 */ /* 0x008fe4000f8f08ff */
[----:B--2---:R-:W-:Y:S02]  /*00a0*/  UISETP.EQ.U32.AND UP2, UPT, UR4, 0x1, UPT ;  /* 0x000000010400788c */ /* 0x004fe4000bf42070 */
[----:B------:R-:W-:Y:S01]  /*00b0*/  UISETP.NE.U32.AND UP6, UPT, UR6, 0x1, UPT ;  /* 0x000000010600788c */ /* 0x000fe2000bfc5070 */
[----:B------:R-:W-:Y:S01]  /*00c0*/  SHF.R.U32.HI R0, RZ, 0x5, R0 ;  /* 0x00000005ff007819 */ /* 0x000fe20000011600 */
[----:B------:R-:W-:Y:S02]  /*00d0*/  ULOP3.LUT UR31, UR31, 0x1, URZ, 0xc0, !UPT ;  /* 0x000000011f1f7892 */ /* 0x000fe4000f8ec0ff */
[----:B------:R-:W-:Y:S01]  /*00e0*/  UISETP.NE.U32.AND UP5, UPT, UR5, 0x1, UPT ;  /* 0x000000010500788c */ /* 0x000fe2000bfa5070 */
[----:B------:R-:W-:Y:S01]  /*00f0*/  R2UR UR32, R0 ;  /* 0x00000000002072ca */ /* 0x000fe200000e0000 */
[----:B------:R-:W-:-:S12]  /*0100*/  ULOP3.LUT UR29, UR30, 0xfffffffe, URZ, 0xc0, !UPT ;  /* 0xfffffffe1e1d7892 */ /* 0x000fd8000f8ec0ff */
[----:B------:R-:W-:Y:S02]  /*0110*/  UISETP.NE.AND UP4, UPT, UR32, 0x5, UPT ;  /* 0x000000052000788c */ /* 0x000fe4000bf85270 */
[----:B------:R-:W-:-:S07]  /*0120*/  UISETP.NE.AND UP3, UPT, UR32, URZ, UPT ;  /* 0x000000ff2000728c */ /* 0x000fce000bf65270 */
[----:B-1----:R-:W-:Y:S05]  /*0130*/  BRA.U UP4, `(.L_x_0) ;  /* 0x0000000104507547 */ /* 0x002fea000b800000 */
[----:B------:R-:W1:Y:S02]  /*0140*/  LDCU.64 UR4, c[0x0][0x348] ;  /* 0x00006900ff0477ac */ /* 0x000e640008000a00 */
[----:B-1----:R-:W-:Y:S02]  /*0150*/  UIADD3 UR16, UP1, UPT, UR4, 0x40, URZ ;  /* 0x0000004004107890 */ /* 0x002fe4000ff3e0ff */
[----:B------:R-:W-:Y:S02]  /*0160*/  UIADD3 UR14, UP0, UPT, UR4, 0xc0, URZ ;  /* 0x000000c0040e7890 */ /* 0x000fe4000ff1e0ff */
[----:B------:R-:W-:Y:S02]  /*0170*/  UIADD3.X UR17, UPT, UPT, URZ, UR5, URZ, UP1, !UPT ;  /* 0x00000005ff117290 */ /* 0x000fe40008ffe4ff */
[----:B------:R-:W-:Y:S02]  /*0180*/  UIADD3 UR10, UP1, UPT, UR4, 0x140, URZ ;  /* 0x00000140040a7890 */ /* 0x000fe4000ff3e0ff */
[----:B------:R-:W-:-:S02]  /*0190*/  UIADD3.X UR15, UPT, UPT, URZ, UR5, URZ, UP0, !UPT ;  /* 0x00000005ff0f7290 */ /* 0x000fc400087fe4ff */
[----:B------:R-:W-:Y:S02]  /*01a0*/  UIADD3 UR8, UP0, UPT, UR4, 0x1c0, URZ ;  /* 0x000001c004087890 */ /* 0x000fe4000ff1e0ff */
[----:B------:R-:W-:Y:S01]  /*01b0*/  UIADD3.X UR11, UPT, UPT, URZ, UR5, URZ, UP1, !UPT ;  /* 0x00000005ff0b7290 */ /* 0x000fe20008ffe4ff */
[----:B------:R1:W-:Y:S01]  /*01c0*/  UTMACCTL.PF [UR16] ;  /* 0x00000000100079b9 */ /* 0x0003e20008040000 */
[----:B------:R-:W-:-:S03]  /*01d0*/  UIADD3 UR6, UP1, UPT, UR4, 0x240, URZ ;  /* 0x0000024004067890 */ /* 0x000fc6000ff3e0ff */
[----:B------:R1:W-:Y:S01]  /*01e0*/  UTMACCTL.PF [UR14] ;  /* 0x000000000e0079b9 */ /* 0x0003e20008040000 */
[----:B------:R-:W-:-:S03]  /*01f0*/  UIADD3.X UR9, UPT, UPT, URZ, UR5, URZ, UP0, !UPT ;  /* 0x00000005ff097290 */ /* 0x000fc600087fe4ff */
[----:B------:R1:W-:Y:S01]  /*0200*/  UTMACCTL.PF [UR10] ;  /* 0x000000000a0079b9 */ /* 0x0003e20008040000 */
[----:B------:R-:W-:Y:S02]  /*0210*/  UIADD3 UR4, UP0, UPT, UR4, 0x2c0, URZ ;  /* 0x000002c004047890 */ /* 0x000fe4000ff1e0ff */
[----:B------:R-:W-:-:S03]  /*0220*/  UIADD3.X UR7, UPT, UPT, URZ, UR5, URZ, UP1, !UPT ;  /* 0x00000005ff077290 */ /* 0x000fc60008ffe4ff */
[----:B------:R1:W-:Y:S01]  /*0230*/  UTMACCTL.PF [UR8] ;  /* 0x00000000080079b9 */ /* 0x0003e20008040000 */
[----:B------:R-:W-:-:S05]  /*0240*/  UIADD3.X UR5, UPT, UPT, URZ, UR5, URZ, UP0, !UPT ;  /* 0x00000005ff057290 */ /* 0x000fca00087fe4ff */
[----:B------:R1:W-:Y:S04]  /*0250*/  UTMACCTL.PF [UR6] ;  /* 0x00000000060079b9 */ /* 0x0003e80008040000 */
[----:B------:R1:W-:Y:S02]  /*0260*/  UTMACCTL.PF [UR4] ;  /* 0x00000000040079b9 */ /* 0x0003e40008040000 */
[----:B-1----:R-:W-:Y:S01]  /*0270*/  NOP ;  /* 0x0000000000007918 */ /* 0x002fe20000000000 */
.L_x_0:
[----:B------:R-:W-:Y:S05]  /*0280*/  BRA.U UP3, `(.L_x_1) ;  /* 0x00000001037c7547 */ /* 0x000fea000b800000 */
[----:B------:R-:W-:Y:S01]  /*0290*/  UMOV UR7, 0x400 ;  /* 0x0000040000077882 */ /* 0x000fe20000000000 */
[----:B------:R-:W-:Y:S01]  /*02a0*/  UMOV UR5, 0x1 ;  /* 0x0000000100057882 */ /* 0x000fe20000000000 */
[----:B------:R-:W-:Y:S02]  /*02b0*/  ULEA UR7, UR12, UR7, 0x18 ;  /* 0x000000070c077291 */ /* 0x000fe4000f8ec0ff */
[----:B------:R-:W-:-:S04]  /*02c0*/  UIADD3 UR8, UPT, UPT, -UR5, 0x100000, URZ ;  /* 0x0010000005087890 */ /* 0x000fc8000fffe1ff */
[----:B------:R-:W-:Y:S02]  /*02d0*/  USHF.L.U32 UR9, UR8, 0xb, URZ ;  /* 0x0000000b08097899 */ /* 0x000fe400080006ff */
[----:B------:R-:W-:Y:S01]  /*02e0*/  USHF.L.U32 UR8, UR8, 0x1, URZ ;  /* 0x0000000108087899 */ /* 0x000fe200080006ff */
[----:B------:R-:W-:Y:S01]  /*02f0*/  UMOV UR6, 0x400 ;  /* 0x0000040000067882 */ /* 0x000fe20000000000 */
[----:B------:R-:W-:Y:S01]  /*0300*/  UMOV UR4, 0x8 ;  /* 0x0000000800047882 */ /* 0x000fe20000000000 */
[----:B------:R-:W-:Y:S02]  /*0310*/  ULEA UR6, UR12, UR6, 0x18 ;  /* 0x000000060c067291 */ /* 0x000fe4000f8ec0ff */
[----:B------:R-:W-:-:S04]  /*0320*/  UIADD3 UR10, UPT, UPT, -UR5, 0x100000, URZ ;  /* 0x00100000050a7890 */ /* 0x000fc8000fffe1ff */
[----:B------:R-:W-:Y:S02]  /*0330*/  USHF.L.U32 UR11, UR10, 0xb, URZ ;  /* 0x0000000b0a0b7899 */ /* 0x000fe400080006ff */
[----:B------:R-:W-:Y:S02]  /*0340*/  USHF.L.U32 UR10, UR10, 0x1, URZ ;  /* 0x000000010a0a7899 */ /* 0x000fe400080006ff */
[----:B------:R-:W-:-:S04]  /*0350*/  UIADD3 UR4, UPT, UPT, -UR4, 0x100000, URZ ;  /* 0x0010000004047890 */ /* 0x000fc8000fffe1ff */
[----:B------:R-:W-:Y:S02]  /*0360*/  USHF.L.U32 UR5, UR4, 0xb, URZ ;  /* 0x0000000b04057899 */ /* 0x000fe400080006ff */
[----:B------:R-:W-:Y:S01]  /*0370*/  USHF.L.U32 UR4, UR4, 0x1, URZ ;  /* 0x0000000104047899 */ /* 0x000fe200080006ff */
[----:B------:R-:W1:Y:S02]  /*0380*/  FENCE.VIEW.ASYNC.S ;  /* 0x00000000000073c6 */ /* 0x000e640000000000 */
[----:B-1----:R1:W2:Y:S01]  /*0390*/  SYNCS.EXCH.64 URZ, [UR7], UR8 ;  /* 0x0000000807ff75b2 */ /* 0x0022a20008000100 */
[----:B------:R1:W3:Y:S01]  /*03a0*/  SYNCS.EXCH.64 URZ, [UR7+0x8], UR8 ;  /* 0x0000080807ff75b2 */ /* 0x0002e20008000100 */
[----:B------:R1:W4:Y:S01]  /*03b0*/  SYNCS.EXCH.64 URZ, [UR7+0x10], UR8 ;  /* 0x0000100807ff75b2 */ /* 0x0003220008000100 */
[----:B------:R1:W5:Y:S01]  /*03c0*/  SYNCS.EXCH.64 URZ, [UR7+0x18], UR8 ;  /* 0x0000180807ff75b2 */ /* 0x0003620008000100 */
[----:B------:R1:W1:Y:S01]  /*03d0*/  SYNCS.EXCH.64 URZ, [UR7+0x20], UR8 ;  /* 0x0000200807ff75b2 */ /* 0x0002620008000100 */
        /* <DEDUP_REMOVED lines=9> */
[----:B------:R-:W-:Y:S01]  /*0470*/  NOP ;  /* 0x0000000000007918 */ /* 0x000fe20000000000 */
.L_x_1:
[----:B------:R-:W-:Y:S05]  /*0480*/  BRA.U UP3, `(.L_x_2) ;  /* 0x0000000103287547 */ /* 0x000fea000b800000 */
[----:B-1----:R-:W-:Y:S01]  /*0490*/  UMOV UR5, 0x400 ;  /* 0x0000040000057882 */ /* 0x002fe20000000000 */
[----:B------:R-:W-:Y:S01]  /*04a0*/  UMOV UR4, 0x20 ;  /* 0x0000002000047882 */ /* 0x000fe20000000000 */
[----:B------:R-:W-:Y:S02]  /*04b0*/  ULEA UR5, UR12, UR5, 0x18 ;  /* 0x000000050c057291 */ /* 0x000fe4000f8ec0ff */
[----:B------:R-:W-:-:S04]  /*04c0*/  UIADD3 UR6, UPT, UPT, -UR4, 0x100000, URZ ;  /* 0x0010000004067890 */ /* 0x000fc8000fffe1ff */
[----:B------:R-:W-:Y:S02]  /*04d0*/  USHF.L.U32 UR7, UR6, 0xb, URZ ;  /* 0x0000000b06077899 */ /* 0x000fe400080006ff */
[----:B------:R-:W-:Y:S01]  /*04e0*/  USHF.L.U32 UR6, UR6, 0x1, URZ ;  /* 0x0000000106067899 */ /* 0x000fe200080006ff */
[----:B------:R-:W-:Y:S01]  /*04f0*/  ELECT P0, URZ, PT ;  /* 0x0000000000ff782f */ /* 0x000fe20003800000 */
[----:B------:R-:W1:Y:S10]  /*0500*/  FENCE.VIEW.ASYNC.S ;  /* 0x00000000000073c6 */ /* 0x000e740000000000 */
[----:B-1----:R1:W5:Y:S01]  /*0510*/  SYNCS.EXCH.64 URZ, [UR5+0x70], UR6 ;  /* 0x0000700605ff75b2 */ /* 0x0023620008000100 */
[----:B------:R-:W-:Y:S01]  /*0520*/  NOP ;  /* 0x0000000000007918 */ /* 0x000fe20000000000 */
.L_x_2:
[----:B------:R-:W-:Y:S01]  /*0530*/  NOP ;  /* 0x0000000000007918 */ /* 0x000fe20000000000 */
[----:B------:R-:W-:Y:S01]  /*0540*/  NOP ;  /* 0x0000000000007918 */ /* 0x000fe20000000000 */
[----:B------:R-:W-:Y:S05]  /*0550*/  BRA.U !UP2, `(.L_x_3) ;  /* 0x000000010a087547 */ /* 0x000fea000b800000 */
[----:B-12345:R-:W-:Y:S01]  /*0560*/  UCGABAR_ARV ;  /* 0x00000000000079c7 */ /* 0x03efe20008000000 */
[----:B------:R-:W-:Y:S05]  /*0570*/  BRA `(.L_x_4) ;  /* 0x0000000000047947 */ /* 0x000fea0003800000 */
.L_x_3:
[----:B-12345:R-:W-:Y:S01]  /*0580*/  NOP ;  /* 0x0000000000007918 */ /* 0x03efe20000000000 */
.L_x_4:
[----:B------:R-:W-:Y:S05]  /*0590*/  BRA.U !UP2, `(.L_x_5) ;  /* 0x000000010a0c7547 */ /* 0x000fea000b800000 */
[----:B------:R-:W-:Y:S01]  /*05a0*/  UCGABAR_WAIT ;  /* 0x0000000000007dc7 */ /* 0x000fe20008000000 */
[----:B------:R-:W-:Y:S01]  /*05b0*/  CCTL.IVALL ;  /* 0x00000000ff00798f */ /* 0x000fe20002000000 */
[----:B------:R-:W-:Y:S05]  /*05c0*/  BRA `(.L_x_6) ;  /* 0x0000000000047947 */ /* 0x000fea0003800000 */
.L_x_5:
[----:B------:R-:W-:Y:S06]  /*05d0*/  BAR.SYNC.DEFER_BLOCKING 0x0 ;  /* 0x0000000000007b1d */ /* 0x000fec0000010000 */
.L_x_6:
[----:B------:R-:W1:Y:S01]  /*05e0*/  LDCU.U8 UR23, c[0x0][0x6c8] ;  /* 0x0000d900ff1777ac */ /* 0x000e620008000000 */
[----:B------:R-:W2:Y:S01]  /*05f0*/  LDCU.U8 UR22, c[0x0][0x6c9] ;  /* 0x0000d920ff1677ac */ /* 0x000ea20008000000 */
[----:B------:R-:W3:Y:S01]  /*0600*/  LDCU.U8 UR21, c[0x0][0x6d4] ;  /* 0x0000da80ff1577ac */ /* 0x000ee20008000000 */
[----:B------:R-:W4:Y:S01]  /*0610*/  LDCU.U8 UR15, c[0x0][0x6d5] ;  /* 0x0000daa0ff0f77ac */ /* 0x000f220008000000 */
[----:B------:R-:W5:Y:S01]  /*0620*/  LDCU.U8 UR14, c[0x0][0x6e0] ;  /* 0x0000dc00ff0e77ac */ /* 0x000f620008000000 */
[----:B------:R-:W1:Y:S01]  /*0630*/  LDCU.U8 UR13, c[0x0][0x6e1] ;  /* 0x0000dc20ff0d77ac */ /* 0x000e620008000000 */
[----:B------:R-:W-:Y:S01]  /*0640*/  UIADD3 UR28, UPT, UPT, -UR29, UR12, URZ ;  /* 0x0000000c1d1c7290 */ /* 0x000fe2000fffe1ff */
[----:B------:R-:W-:Y:S05]  /*0650*/  BRA.U UP4, `(.L_x_7) ;  /* 0x0000000904c87547 */ /* 0x000fea000b800000 */
[----:B------:R-:W5:Y:S01]  /*0660*/  S2UR UR40, SR_CTAID.Z ;  /* 0x00000000002879c3 */ /* 0x000f620000002700 */
[----:B------:R-:W-:Y:S01]  /*0670*/  UMOV UR39, 0x1 ;  /* 0x0000000100277882 */ /* 0x000fe20000000000 */
[----:B------:R-:W-:Y:S01]  /*0680*/  UMOV UR38, URZ ;  /* 0x000000ff00267c82 */ /* 0x000fe20008000000 */
[----:B-----5:R-:W-:-:S09]  /*0690*/  UISETP.GT.U32.AND UP0, UPT, UR40, 0x1ff, UPT ;  /* 0x000001ff2800788c */ /* 0x020fd2000bf04070 */
[----:B------:R-:W-:Y:S05]  /*06a0*/  BRA.U UP0, `(.L_x_8) ;  /* 0x0000000900407547 */ /* 0x000fea000b800000 */
[----:B------:R-:W5:Y:S01]  /*06b0*/  LDCU.64 UR4, c[0x0][0x6c0] ;  /* 0x0000d800ff0477ac */ /* 0x000f620008000a00 */
[----:B------:R-:W4:Y:S01]  /*06c0*/  S2UR UR36, SR_CgaCtaId ;  /* 0x00000000002479c3 */ /* 0x000f220000008800 */
[----:B------:R-:W3:Y:S01]  /*06d0*/  LDCU UR8, c[0x0][0x6d0] ;  /* 0x0000da00ff0877ac */ /* 0x000ee20008000800 */
[----:B------:R-:W2:Y:S01]  /*06e0*/  LDCU UR12, c[0x0][0x374] ;  /* 0x00006e80ff0c77ac */ /* 0x000ea20008000800 */
[----:B------:R-:W-:Y:S01]  /*06f0*/  UMOV UR16, 0x400 ;  /* 0x0000040000107882 */ /* 0x000fe20000000000 */
[----:B------:R-:W1:Y:S01]  /*0700*/  LDCU.64 UR50, c[0x0][0x348] ;  /* 0x00006900ff3277ac */ /* 0x000e620008000a00 */
[----:B------:R-:W-:Y:S02]  /*0710*/  USHF.L.U32 UR10, UR28, 0x7, URZ ;  /* 0x000000071c0a7899 */ /* 0x000fe400080006ff */
[----:B-----5:R-:W-:Y:S01]  /*0720*/  UIMAD.WIDE.U32 UR6, UR40, UR5, URZ ;  /* 0x00000005280672a5 */ /* 0x020fe2000f8e00ff */
[----:B------:R-:W-:Y:S01]  /*0730*/  UMOV UR38, URZ ;  /* 0x000000ff00267c82 */ /* 0x000fe20008000000 */
[----:B------:R-:W-:-:S02]  /*0740*/  UMOV UR39, 0x1 ;  /* 0x0000000100277882 */ /* 0x000fc40000000000 */
[----:B------:R-:W-:Y:S02]  /*0750*/  UIADD3 UR5, UPT, UPT, UR40, -UR7, URZ ;  /* 0x8000000728057290 */ /* 0x000fe4000fffe0ff */
[----:B----4-:R-:W-:Y:S02]  /*0760*/  ULEA UR36, UR36, UR16, 0x18 ;  /* 0x0000001024247291 */ /* 0x010fe4000f8ec0ff */
[----:B-1----:R-:W-:-:S03]  /*0770*/  USHF.R.U32.HI UR5, URZ, UR23, UR5 ;  /* 0x00000017ff057299 */ /* 0x002fc60008011605 */
[----:B------:R-:W1:Y:S01]  /*0780*/  LDCU UR6, c[0x0][0x6cc] ;  /* 0x0000d980ff0677ac */ /* 0x000e620008000800 */
[----:B------:R-:W-:-:S04]  /*0790*/  UIADD3 UR7, UPT, UPT, UR7, UR5, URZ ;  /* 0x0000000507077290 */ /* 0x000fc8000fffe0ff */
[----:B--2---:R-:W-:-:S04]  /*07a0*/  USHF.R.U32.HI UR7, URZ, UR22, UR7 ;  /* 0x00000016ff077299 */ /* 0x004fc80008011607 */
[----:B------:R-:W-:-:S04]  /*07b0*/  UIADD3 UR7, UPT, UPT, -UR7, URZ, URZ ;  /* 0x000000ff07077290 */ /* 0x000fc8000fffe1ff */
[----:B------:R-:W-:Y:S01]  /*07c0*/  UIMAD UR7, UR7, UR4, UR40 ;  /* 0x00000004070772a4 */ /* 0x000fe2000f8e0228 */
[----:B------:R-:W2:Y:S03]  /*07d0*/  LDCU.64 UR4, c[0x0][0x6d8] ;  /* 0x0000db00ff0477ac */ /* 0x000ea60008000a00 */
[----:B---3--:R-:W-:-:S04]  /*07e0*/  UIMAD.WIDE.U32 UR8, UR7, UR8, URZ ;  /* 0x00000008070872a5 */ /* 0x008fc8000f8e00ff */
[----:B------:R-:W-:-:S04]  /*07f0*/  UIADD3 UR11, UPT, UPT, UR7, -UR9, URZ ;  /* 0x80000009070b7290 */ /* 0x000fc8000fffe0ff */
[----:B------:R-:W-:-:S04]  /*0800*/  USHF.R.U32.HI UR11, URZ, UR21, UR11 ;  /* 0x00000015ff0b7299 */ /* 0x000fc8000801160b */
[----:B------:R-:W-:Y:S01]  /*0810*/  UIADD3 UR11, UPT, UPT, UR9, UR11, URZ ;  /* 0x0000000b090b7290 */ /* 0x000fe2000fffe0ff */
[----:B------:R-:W3:Y:S03]  /*0820*/  LDCU UR9, c[0x0][0x370] ;  /* 0x00006e00ff0977ac */ /* 0x000ee60008000800 */
[----:B------:R-:W-:Y:S01]  /*0830*/  USHF.R.U32.HI UR11, URZ, UR15, UR11 ;  /* 0x0000000fff0b7299 */ /* 0x000fe2000801160b */
[----:B------:R-:W4:Y:S03]  /*0840*/  LDCU UR8, c[0x0][0x378] ;  /* 0x00006f00ff0877ac */ /* 0x000f260008000800 */
[----:B--2---:R-:W-:-:S07]  /*0850*/  UIMAD.WIDE.U32 UR18, UR11, UR5, URZ ;  /* 0x000000050b1272a5 */ /* 0x004fce000f8e00ff */
[----:B------:R-:W-:Y:S01]  /*0860*/  UMOV UR17, UR19 ;  /* 0x0000001300117c82 */ /* 0x000fe20008000000 */
[----:B---3--:R-:W-:Y:S02]  /*0870*/  UIMAD UR9, UR12, UR9, URZ ;  /* 0x000000090c0972a4 */ /* 0x008fe4000f8e02ff */
[----:B------:R-:W-:-:S04]  /*0880*/  UIADD3 UR5, UPT, UPT, UR11, -UR17, URZ ;  /* 0x800000110b057290 */ /* 0x000fc8000fffe0ff */
[----:B------:R-:W-:Y:S02]  /*0890*/  USHF.R.U32.HI UR5, URZ, UR14, UR5 ;  /* 0x0000000eff057299 */ /* 0x000fe40008011605 */
[----:B----4-:R-:W-:Y:S02]  /*08a0*/  UIMAD UR8, UR9, UR8, URZ ;  /* 0x00000008090872a4 */ /* 0x010fe4000f8e02ff */
[----:B------:R-:W-:Y:S02]  /*08b0*/  UIADD3 UR5, UPT, UPT, UR17, UR5, URZ ;  /* 0x0000000511057290 */ /* 0x000fe4000fffe0ff */
[----:B------:R-:W-:Y:S02]  /*08c0*/  ULEA.HI UR37, UR8, UR8, URZ, 0x1 ;  /* 0x0000000808257291 */ /* 0x000fe4000f8f08ff */
[----:B------:R-:W-:Y:S02]  /*08d0*/  USHF.R.U32.HI UR5, URZ, UR13, UR5 ;  /* 0x0000000dff057299 */ /* 0x000fe40008011605 */
[----:B------:R-:W-:-:S02]  /*08e0*/  UIADD3 UR8, UPT, UPT, -UR11, URZ, URZ ;  /* 0x000000ff0b087290 */ /* 0x000fc4000fffe1ff */
[----:B------:R-:W-:Y:S02]  /*08f0*/  UIADD3 UR5, UPT, UPT, -UR5, URZ, URZ ;  /* 0x000000ff05057290 */ /* 0x000fe4000fffe1ff */
[----:B------:R-:W-:Y:S02]  /*0900*/  USHF.R.S32.HI UR37, URZ, 0x1, UR37 ;  /* 0x00000001ff257899 */ /* 0x000fe40008011425 */
[----:B-1----:R-:W-:Y:S02]  /*0910*/  UIMAD UR6, UR8, UR6, UR7 ;  /* 0x00000006080672a4 */ /* 0x002fe4000f8e0207 */
[----:B------:R-:W-:-:S12]  /*0920*/  UIMAD UR11, UR5, UR4, UR11 ;  /* 0x00000004050b72a4 */ /* 0x000fd8000f8e020b */
.L_x_13:
[----:B------:R-:W-:Y:S02]  /*0930*/  USHF.L.U32 UR4, UR39, 0x1f, URZ ;  /* 0x0000001f27047899 */ /* 0x000fe400080006ff */
[----:B------:R-:W-:Y:S02]  /*0940*/  ULEA UR5, UR38, UR36, 0x3 ;  /* 0x0000002426057291 */ /* 0x000fe4000f8e18ff */
[----:B------:R-:W-:Y:S02]  /*0950*/  UIADD3 UR46, UP2, UPT, UR50, 0xc0, URZ ;  /* 0x000000c0322e7890 */ /* 0x000fe4000ff5e0ff */
[----:B------:R-:W-:Y:S01]  /*0960*/  MOV R0, UR4 ;  /* 0x0000000400007c02 */ /* 0x000fe20008000f00 */
[----:B------:R-:W-:Y:S02]  /*0970*/  UIADD3 UR4, UPT, UPT, UR6, UR6, URZ ;  /* 0x0000000606047290 */ /* 0x000fe4000fffe0ff */
[----:B------:R-:W-:Y:S02]  /*0980*/  ULEA UR7, UR11, UR31, 0x1 ;  /* 0x0000001f0b077291 */ /* 0x000fe4000f8e08ff */
[----:B----4-:R1:W2:Y:S01]  /*0990*/  SYNCS.PHASECHK.TRANS64.TRYWAIT P1, [UR5+0x28], R0 ;  /* 0x00002800ff0075a7 */ /* 0x0102a20008021105 */
[----:B------:R-:W-:-:S02]  /*09a0*/  ULOP3.LUT UR5, UR4, UR31, URZ, 0xfc, !UPT ;  /* 0x0000001f04057292 */ /* 0x000fc4000f8efcff */
[----:B------:R-:W-:Y:S02]  /*09b0*/  UIADD3 UR48, UP3, UPT, UR50, 0x40, URZ ;  /* 0x0000004032307890 */ /* 0x000fe4000ff7e0ff */
[----:B------:R-:W-:Y:S02]  /*09c0*/  ULEA.HI UR4, UR4, UR5, URZ, 0x1 ;  /* 0x0000000504047291 */ /* 0x000fe4000f8f08ff */
[----:B------:R-:W-:Y:S02]  /*09d0*/  UIADD3 UR44, UP1, UPT, UR50, 0x140, URZ ;  /* 0x00000140322c7890 */ /* 0x000fe4000ff3e0ff */
[----:B------:R-:W-:Y:S02]  /*09e0*/  ULOP3.LUT UR6, UR4, 0xfffffffe, URZ, 0xc0, !UPT ;  /* 0xfffffffe04067892 */ /* 0x000fe4000f8ec0ff */
[----:B------:R-:W-:Y:S02]  /*09f0*/  USHF.R.S32.HI UR4, URZ, 0x1, UR4 ;  /* 0x00000001ff047899 */ /* 0x000fe40008011404 */
[----:B------:R-:W-:-:S02]  /*0a00*/  UISETP.NE.AND UP4, UPT, UR5, UR6, UPT ;  /* 0x000000060500728c */ /* 0x000fc4000bf85270 */
[----:B------:R-:W-:Y:S02]  /*0a10*/  UIADD3 UR19, UPT, UPT, UR4, -0x1, URZ ;  /* 0xffffffff04137890 */ /* 0x000fe4000fffe0ff */
[----:B------:R-:W-:Y:S02]  /*0a20*/  UISETP.LT.AND UP4, UPT, UR5, URZ, UP4 ;  /* 0x000000ff0500728c */ /* 0x000fe4000a781270 */
[----:B------:R-:W-:Y:S02]  /*0a30*/  UIADD3 UR42, UP0, UPT, UR50, 0x1c0, URZ ;  /* 0x000001c0322a7890 */ /* 0x000fe4000ff1e0ff */
[----:B------:R-:W-:Y:S02]  /*0a40*/  UIADD3.X UR47, UPT, UPT, URZ, UR51, URZ, UP2, !UPT ;  /* 0x00000033ff2f7290 */ /* 0x000fe400097fe4ff */
[----:B------:R-:W-:Y:S02]  /*0a50*/  UIADD3.X UR49, UPT, UPT, URZ, UR51, URZ, UP3, !UPT ;  /* 0x00000033ff317290 */ /* 0x000fe40009ffe4ff */
[----:B------:R-:W-:-:S02]  /*0a60*/  UIADD3.X UR45, UPT, UPT, URZ, UR51, URZ, UP1, !UPT ;  /* 0x00000033ff2d7290 */ /* 0x000fc40008ffe4ff */
[----:B------:R-:W-:Y:S02]  /*0a70*/  UIADD3.X UR43, UPT, UPT, URZ, UR51, URZ, UP0, !UPT ;  /* 0x00000033ff2b7290 */ /* 0x000fe400087fe4ff */
[----:B------:R-:W-:Y:S02]  /*0a80*/  @!UP4 UIADD3 UR19, UPT, UPT, UR4, URZ, URZ ;  /* 0x000000ff0413c290 */ /* 0x000fe4000fffe0ff */
[----:B------:R-:W-:Y:S02]  /*0a90*/  USHF.L.U32 UR7, UR7, 0x6, URZ ;  /* 0x0000000607077899 */ /* 0x000fe400080006ff */
[----:B------:R-:W-:Y:S02]  /*0aa0*/  ULEA UR27, UR19, UR31, 0x1 ;  /* 0x0000001f131b7291 */ /* 0x000fe4000f8e08ff */
[----:B------:R-:W-:Y:S02]  /*0ab0*/  UIADD3 UR19, UPT, UPT, UR19, UR19, URZ ;  /* 0x0000001313137290 */ /* 0x000fe4000fffe0ff */
[----:B------:R-:W-:-:S02]  /*0ac0*/  USHF.L.U32 UR27, UR27, 0x7, URZ ;  /* 0x000000071b1b7899 */ /* 0x000fc400080006ff */
[----:B------:R-:W-:Y:S02]  /*0ad0*/  ULOP3.LUT UR19, UR19, UR31, URZ, 0xfc, !UPT ;  /* 0x0000001f13137292 */ /* 0x000fe4000f8efcff */
[----:B------:R-:W-:Y:S01]  /*0ae0*/  UISETP.NE.AND UP2, UPT, UR31, URZ, UPT ;  /* 0x000000ff1f00728c */ /* 0x000fe2000bf45270 */
[----:B------:R-:W-:Y:S01]  /*0af0*/  UMOV UR20, URZ ;  /* 0x000000ff00147c82 */ /* 0x000fe20008000000 */
[----:B-1----:R-:W-:Y:S02]  /*0b00*/  UMOV UR18, URZ ;  /* 0x000000ff00127c82 */ /* 0x002fe40008000000 */
.L_x_12:
[----:B------:R-:W-:Y:S01]  /*0b10*/  ULEA UR25, UR38, UR36, 0x3 ;  /* 0x0000002426197291 */ /* 0x000fe2000f8e18ff */
[----:B--234-:R-:W-:Y:S11]  /*0b20*/  @P1 BRA `(.L_x_9) ;  /* 0x0000000000101947 */ /* 0x01cff60003800000 */
[----:B------:R-:W-:-:S06]  /*0b30*/  USHF.L.U32 UR4, UR39, 0x1f, URZ ;  /* 0x0000001f27047899 */ /* 0x000fcc00080006ff */
[----:B------:R-:W-:-:S04]  /*0b40*/  MOV R0, UR4 ;  /* 0x0000000400007c02 */ /* 0x000fc80008000f00 */
[----:B------:R-:W1:Y:S02]  /*0b50*/  SYNCS.PHASECHK.TRANS64.TRYWAIT P0, [UR25+0x28], R0 ;  /* 0x00002800ff0075a7 */ /* 0x000e640008001119 */
[----:B-1----:R-:W-:Y:S05]  /*0b60*/  @!P0 BRA `(.L_x_10) ;  /* 0x0000004000508947 */ /* 0x002fea0003800000 */
.L_x_9:
[----:B------:R-:W-:Y:S05]  /*0b70*/  BRA.U UP2, `(.L_x_11) ;  /* 0x00000001020c7547 */ /* 0x000fea000b800000 */
[----:B------:R-:W-:-:S13]  /*0b80*/  ELECT P0, URZ, PT ;  /* 0x0000000000ff782f */ /* 0x000fda0003800000 */
[----:B-1----:R-:W-:-:S04]  /*0b90*/  @P0 MOV R0, 0xc800 ;  /* 0x0000c80000000802 */ /* 0x002fc80000000f00 */
[----:B------:R2:W-:Y:S03]  /*0ba0*/  @P0 SYNCS.ARRIVE.TRANS64 RZ, [UR25], R0 ;  /* 0x00000000ffff09a7 */ /* 0x0005e60008000019 */
.L_x_11:
[----:B------:R-:W-:Y:S01]  /*0bb0*/  ULEA UR24, UR38, UR36, 0xe ;  /* 0x0000002426187291 */ /* 0x000fe2000f8e70ff */
[----:B------:R-:W-:Y:S01]  /*0bc0*/  PLOP3.LUT P1, PT, PT, PT, PT, 0x80, 0x8 ;  /* 0x000000000008781c */ /* 0x000fe20003f2f070 */
[----:B------:R-:W-:Y:S02]  /*0bd0*/  ULEA UR4, UR38, UR36, 0xd ;  /* 0x0000002426047291 */ /* 0x000fe4000f8e68ff */
[----:B------:R-:W-:Y:S02]  /*0be0*/  USHF.L.U32 UR16, UR38, 0x9, URZ ;  /* 0x0000000926107899 */ /* 0x000fe400080006ff */
[----:B------:R-:W-:Y:S02]  /*0bf0*/  UIADD3 UR38, UPT, UPT, UR38, 0x1, URZ ;  /* 0x0000000126267890 */ /* 0x000fe4000fffe0ff */
[----:B------:R-:W-:Y:S02]  /*0c00*/  UISETP.GT.U32.AND UP0, UPT, UR20, 0x1e, UPT ;  /* 0x0000001e1400788c */ /* 0x000fe4000bf04070 */
[----:B------:R-:W-:-:S02]  /*0c10*/  UISETP.NE.AND UP1, UPT, UR38, 0x5, UPT ;  /* 0x000000052600788c */ /* 0x000fc4000bf25270 */
[----:B------:R-:W-:Y:S02]  /*0c20*/  ULEA UR8, UR28, UR16, 0x8 ;  /* 0x000000101c087291 */ /* 0x000fe4000f8e40ff */
[----:B------:R-:W-:Y:S01]  /*0c30*/  USEL UR6, URZ, 0x1, UP1 ;  /* 0x00000001ff067887 */ /* 0x000fe20008800000 */
[----:B------:R-:W-:Y:S01]  /*0c40*/  PLOP3.LUT P0, PT, PT, PT, UP0, 0x80, 0x8 ;  /* 0x000000000008781c */ /* 0x000fe20003f0f008 */
[----:B------:R-:W-:Y:S02]  /*0c50*/  USHF.L.U32 UR26, UR20, 0x7, URZ ;  /* 0x00000007141a7899 */ /* 0x000fe400080006ff */
[----:B------:R-:W-:Y:S02]  /*0c60*/  ULOP3.LUT UR39, UR39, UR6, URZ, 0x3c, !UPT ;  /* 0x0000000627277292 */ /* 0x000fe4000f8e3cff */
[----:B------:R-:W-:Y:S02]  /*0c70*/  ULOP3.LUT UR25, UR25, 0xfefffff8, URZ, 0xc0, !UPT ;  /* 0xfefffff819197892 */ /* 0x000fe4000f8ec0ff */
[----:B------:R-:W-:-:S02]  /*0c80*/  UIADD3 UR24, UPT, UPT, UR24, 0x14400, URZ ;  /* 0x0001440018187890 */ /* 0x000fc4000fffe0ff */
[----:B------:R-:W-:Y:S02]  /*0c90*/  USEL UR38, UR38, URZ, UP1 ;  /* 0x000000ff26267287 */ /* 0x000fe40008800000 */
[----:B------:R-:W-:Y:S02]  /*0ca0*/  UIADD3 UR4, UPT, UPT, UR4, 0x28400, URZ ;  /* 0x0002840004047890 */ /* 0x000fe4000fffe0ff */
[----:B------:R-:W-:Y:S02]  /*0cb0*/  UIADD3 UR16, UPT, UPT, UR36, 0x32400, UR16 ;  /* 0x0003240024107890 */ /* 0x000fe4000fffe010 */
[----:B------:R-:W-:Y:S01]  /*0cc0*/  UIADD3 UR8, UPT, UPT, UR36, 0x33000, UR8 ;  /* 0x0003300024087890 */ /* 0x000fe2000fffe008 */
[----:B------:R-:W-:Y:S01]  /*0cd0*/  UTMALDG.2D.2CTA [UR24], [UR48], desc[URZ] ;  /* 0x0000ff18300075b4 */ /* 0x000fe20008209000 */
[----:B------:R-:W-:Y:S02]  /*0ce0*/  @!UP0 USHF.L.U32 UR34, UR39, 0x1f, URZ ;  /* 0x0000001f27228899 */ /* 0x000fe400080006ff */
[----:B------:R-:W-:Y:S01]  /*0cf0*/  @!UP0 ULEA UR35, UR38, UR36, 0x3 ;  /* 0x0000002426238291 */ /* 0x000fe2000f8e18ff */
[----:B------:R-:W-:Y:S01]  /*0d00*/  UMOV UR5, UR25 ;  /* 0x0000001900057c82 */ /* 0x000fe20008000000 */
[----:B------:R-:W-:Y:S01]  /*0d10*/  UMOV UR6, UR26 ;  /* 0x0000001a00067c82 */ /* 0x000fe20008000000 */
[----:B------:R-:W-:Y:S01]  /*0d20*/  UMOV UR17, UR25 ;  /* 0x0000001900117c82 */ /* 0x000fe20008000000 */
[----:B-12---:R-:W-:Y:S01]  /*0d30*/  IMAD.U32 R0, RZ, RZ, UR34 ;  /* 0x00000022ff007e24 */ /* 0x006fe2000f8e00ff */
[----:B------:R-:W-:Y:S01]  /*0d40*/  UMOV UR33, 0x30000 ;  /* 0x0003000000217882 */ /* 0x000fe20000000000 */
[----:B------:R-:W-:Y:S01]  /*0d50*/  UMOV UR12, UR20 ;  /* 0x00000014000c7c82 */ /* 0x000fe20008000000 */
[----:B------:R-:W-:Y:S01]  /*0d60*/  UMOV UR9, UR25 ;  /* 0x0000001900097c82 */ /* 0x000fe20008000000 */
[----:B------:R-:W-:Y:S01]  /*0d70*/  UTMALDG.2D.2CTA [UR4], [UR46], desc[URZ] ;  /* 0x0000ff042e0075b4 */ /* 0x000fe20008209000 */
[----:B------:R-:W-:-:S04]  /*0d80*/  UIADD3 UR34, UPT, UPT, UR20, 0x1, URZ ;  /* 0x0000000114227890 */ /* 0x000fc8000fffe0ff */
[----:B------:R-:W-:Y:S01]  /*0d90*/  UISETP.NE.AND UP0, UPT, UR34, 0x20, UPT ;  /* 0x000000202200788c */ /* 0x000fe2000bf05270 */
[----:B------:R1:W-:Y:S01]  /*0da0*/  UTMALDG.3D.2CTA [UR16], [UR44], desc[URZ] ;  /* 0x0000ff102c0075b4 */ /* 0x0003e20008211000 */
[----:B------:R3:W-:Y:S01]  /*0db0*/  UTMALDG.3D.MULTICAST.2CTA [UR8], [UR42], UR33, desc[URZ] ;  /* 0x0000ff082a0073b4 */ /* 0x0007e20008211821 */
[----:B------:R3:W4:Y:S01]  /*0dc0*/  @!P0 SYNCS.PHASECHK.TRANS64.TRYWAIT P1, [UR35+0x28], R0 ;  /* 0x00002800ff0085a7 */ /* 0x0007220008021123 */
[----:B-1----:R-:W-:-:S05]  /*0dd0*/  UMOV UR20, UR34 ;  /* 0x0000002200147c82 */ /* 0x002fca0008000000 */
[----:B------:R-:W-:Y:S05]  /*0de0*/  BRA.U UP0, `(.L_x_12) ;  /* 0xfffffffd00487547 */ /* 0x000fea000b83ffff */
[----:B------:R-:W1:Y:S01]  /*0df0*/  LDCU.64 UR4, c[0x0][0x6c0] ;  /* 0x0000d800ff0477ac */ /* 0x000e620008000a00 */
[----:B------:R-:W-:-:S04]  /*0e00*/  UIADD3 UR40, UPT, UPT, UR37, UR40, URZ ;  /* 0x0000002825287290 */ /* 0x000fc8000fffe0ff */
[----:B------:R-:W-:Y:S02]  /*0e10*/  UISETP.GE.AND UP0, UPT, UR40, 0x200, UPT ;  /* 0x000002002800788c */ /* 0x000fe4000bf06270 */
[----:B-1----:R-:W-:Y:S01]  /*0e20*/  UIMAD.WIDE.U32 UR6, UR40, UR5, URZ ;  /* 0x00000005280672a5 */ /* 0x002fe2000f8e00ff */
[----:B------:R-:W1:Y:S03]  /*0e30*/  LDCU UR5, c[0x0][0x6d0] ;  /* 0x0000da00ff0577ac */ /* 0x000e660008000800 */
[----:B------:R-:W-:-:S04]  /*0e40*/  UIADD3 UR6, UPT, UPT, UR40, -UR7, URZ ;  /* 0x8000000728067290 */ /* 0x000fc8000fffe0ff */
[----:B------:R-:W-:-:S04]  /*0e50*/  USHF.R.U32.HI UR6, URZ, UR23, UR6 ;  /* 0x00000017ff067299 */ /* 0x000fc80008011606 */
[----:B------:R-:W-:-:S04]  /*0e60*/  UIADD3 UR6, UPT, UPT, UR7, UR6, URZ ;  /* 0x0000000607067290 */ /* 0x000fc8000fffe0ff */
[----:B------:R-:W-:-:S04]  /*0e70*/  USHF.R.U32.HI UR6, URZ, UR22, UR6 ;  /* 0x00000016ff067299 */ /* 0x000fc80008011606 */
[----:B------:R-:W-:-:S04]  /*0e80*/  UIADD3 UR6, UPT, UPT, -UR6, URZ, URZ ;  /* 0x000000ff06067290 */ /* 0x000fc8000fffe1ff */
[----:B------:R-:W-:-:S04]  /*0e90*/  UIMAD UR6, UR4, UR6, UR40 ;  /* 0x00000006040672a4 */ /* 0x000fc8000f8e0228 */
[----:B-1-3--:R-:W-:Y:S01]  /*0ea0*/  UIMAD.WIDE.U32 UR8, UR6, UR5, URZ ;  /* 0x00000005060872a5 */ /* 0x00afe2000f8e00ff */
[----:B------:R-:W1:Y:S03]  /*0eb0*/  LDCU.64 UR4, c[0x0][0x6d8] ;  /* 0x0000db00ff0477ac */ /* 0x000e660008000a00 */
[----:B------:R-:W-:-:S04]  /*0ec0*/  UIADD3 UR7, UPT, UPT, UR6, -UR9, URZ ;  /* 0x8000000906077290 */ /* 0x000fc8000fffe0ff */
[----:B------:R-:W-:-:S04]  /*0ed0*/  USHF.R.U32.HI UR7, URZ, UR21, UR7 ;  /* 0x00000015ff077299 */ /* 0x000fc80008011607 */
[----:B------:R-:W-:-:S04]  /*0ee0*/  UIADD3 UR7, UPT, UPT, UR9, UR7, URZ ;  /* 0x0000000709077290 */ /* 0x000fc8000fffe0ff */
[----:B------:R-:W-:-:S04]  /*0ef0*/  USHF.R.U32.HI UR11, URZ, UR15, UR7 ;  /* 0x0000000fff0b7299 */ /* 0x000fc80008011607 */
[----:B-1----:R-:W-:Y:S02]  /*0f00*/  UIMAD.WIDE.U32 UR8, UR11, UR5, URZ ;  /* 0x000000050b0872a5 */ /* 0x002fe4000f8e00ff */
[----:B------:R-:W-:Y:S02]  /*0f10*/  UIADD3 UR8, UPT, UPT, -UR11, URZ, URZ ;  /* 0x000000ff0b087290 */ /* 0x000fe4000fffe1ff */
[----:B------:R-:W-:Y:S01]  /*0f20*/  UIADD3 UR5, UPT, UPT, UR11, -UR9, URZ ;  /* 0x800000090b057290 */ /* 0x000fe2000fffe0ff */
[----:B------:R-:W1:Y:S03]  /*0f30*/  LDCU UR7, c[0x0][0x6cc] ;  /* 0x0000d980ff0777ac */ /* 0x000e660008000800 */
[----:B------:R-:W-:-:S04]  /*0f40*/  USHF.R.U32.HI UR5, URZ, UR14, UR5 ;  /* 0x0000000eff057299 */ /* 0x000fc80008011605 */
[----:B------:R-:W-:-:S04]  /*0f50*/  UIADD3 UR5, UPT, UPT, UR9, UR5, URZ ;  /* 0x0000000509057290 */ /* 0x000fc8000fffe0ff */
[----:B------:R-:W-:-:S04]  /*0f60*/  USHF.R.U32.HI UR5, URZ, UR13, UR5 ;  /* 0x0000000dff057299 */ /* 0x000fc80008011605 */
[----:B------:R-:W-:Y:S02]  /*0f70*/  UIADD3 UR5, UPT, UPT, -UR5, URZ, URZ ;  /* 0x000000ff05057290 */ /* 0x000fe4000fffe1ff */
[----:B-1----:R-:W-:Y:S02]  /*0f80*/  UIMAD UR6, UR7, UR8, UR6 ;  /* 0x00000008070672a4 */ /* 0x002fe4000f8e0206 */
[----:B------:R-:W-:Y:S01]  /*0f90*/  UIMAD UR11, UR4, UR5, UR11 ;  /* 0x00000005040b72a4 */ /* 0x000fe2000f8e020b */
[----:B------:R-:W-:Y:S11]  /*0fa0*/  BRA.U !UP0, `(.L_x_13) ;  /* 0xfffffff908607547 */ /* 0x000ff6000b83ffff */
.L_x_8:
[----:B------:R-:W-:Y:S01]  /*0fb0*/  UIADD3 UR5, UPT, UPT, UR38, 0x2, URZ ;  /* 0x0000000226057890 */ /* 0x000fe2000fffe0ff */
[----:B------:R-:W5:Y:S01]  /*0fc0*/  S2UR UR12, SR_CgaCtaId ;  /* 0x00000000000c79c3 */ /* 0x000f620000008800 */
[----:B------:R-:W-:-:S04]  /*0fd0*/  UISETP.NE.AND UP0, UPT, UR38, 0x4, UPT ;  /* 0x000000042600788c */ /* 0x000fc8000bf05270 */
[----:B------:R-:W-:-:S04]  /*0fe0*/  USEL UR5, UR5, 0x1, UP0 ;  /* 0x0000000105057887 */ /* 0x000fc80008000000 */
[----:B------:R-:W-:Y:S02]  /*0ff0*/  UIADD3 UR4, UPT, UPT, UR5, 0x1, URZ ;  /* 0x0000000105047890 */ /* 0x000fe4000fffe0ff */
[----:B------:R-:W-:-:S04]  /*1000*/  UISETP.NE.AND UP1, UPT, UR5, 0x5, UPT ;  /* 0x000000050500788c */ /* 0x000fc8000bf25270 */
[----:B------:R-:W-:Y:S02]  /*1010*/  USEL UR4, UR4, 0x1, UP1 ;  /* 0x0000000104047887 */ /* 0x000fe40008800000 */
[----:B------:R-:W-:Y:S02]  /*1020*/  UISETP.EQ.XOR UP1, UPT, UR38, 0x4, !UP1 ;  /* 0x000000042600788c */ /* 0x000fe4000cf22a70 */
[----:B------:R-:W-:Y:S02]  /*1030*/  UIADD3 UR6, UPT, UPT, UR4, 0x1, URZ ;  /* 0x0000000104067890 */ /* 0x000fe4000fffe0ff */
[----:B------:R-:W-:Y:S02]  /*1040*/  UISETP.NE.AND UP0, UPT, UR4, 0x5, UPT ;  /* 0x000000050400788c */ /* 0x000fe4000bf05270 */
[----:B------:R-:W-:Y:S02]  /*1050*/  UISETP.EQ.XOR UP1, UPT, UR4, 0x5, UP1 ;  /* 0x000000050400788c */ /* 0x000fe40008f22a70 */
[----:B------:R-:W-:Y:S01]  /*1060*/  USEL UR6, UR6, 0x1, UP0 ;  /* 0x0000000106067887 */ /* 0x000fe20008000000 */
[----:B------:R-:W-:-:S03]  /*1070*/  UMOV UR4, 0x400 ;  /* 0x0000040000047882 */ /* 0x000fc60000000000 */
[----:B------:R-:W-:Y:S02]  /*1080*/  UISETP.EQ.XOR UP1, UPT, UR6, 0x5, UP1 ;  /* 0x000000050600788c */ /* 0x000fe40008f22a70 */
[----:B------:R-:W-:Y:S02]  /*1090*/  UISETP.NE.AND UP0, UPT, UR6, 0x5, UPT ;  /* 0x000000050600788c */ /* 0x000fe4000bf05270 */
[----:B------:R-:W-:Y:S02]  /*10a0*/  USEL UR5, URZ, 0x1, !UP1 ;  /* 0x00000001ff057887 */ /* 0x000fe4000c800000 */
[----:B-----5:R-:W-:Y:S02]  /*10b0*/  ULEA UR4, UR12, UR4, 0x18 ;  /* 0x000000040c047291 */ /* 0x020fe4000f8ec0ff */
[----:B------:R-:W-:Y:S02]  /*10c0*/  ULOP3.LUT UR5, UR39, UR5, URZ, 0x3c, !UPT ;  /* 0x0000000527057292 */ /* 0x000fe4000f8e3cff */
[----:B------:R-:W-:-:S02]  /*10d0*/  USEL UR6, UR6, URZ, UP0 ;  /* 0x000000ff06067287 */ /* 0x000fc40008000000 */
[----:B------:R-:W-:Y:S02]  /*10e0*/  USHF.L.U32 UR5, UR5, 0x1f, URZ ;  /* 0x0000001f05057899 */ /* 0x000fe400080006ff */
[----:B------:R-:W-:Y:S02]  /*10f0*/  ULEA UR4, UR6, UR4, 0x3 ;  /* 0x0000000406047291 */ /* 0x000fe4000f8e18ff */
[----:B------:R-:W-:Y:S02]  /*1100*/  UISETP.NE.AND UP0, UPT, UR31, URZ, UPT ;  /* 0x000000ff1f00728c */ /* 0x000fe4000bf05270 */
[----:B------:R-:W-:-:S05]  /*1110*/  MOV R0, UR5 ;  /* 0x0000000500007c02 */ /* 0x000fca0008000f00 */
[----:B------:R-:W5:Y:S02]  /*1120*/  SYNCS.PHASECHK.TRANS64.TRYWAIT P0, [UR4+0x28], R0 ;  /* 0x00002800ff0075a7 */ /* 0x000f640008001104 */
[----:B-----5:R-:W-:Y:S05]  /*1130*/  @!P0 BRA `(.L_x_14) ;  /* 0x0000003800fc8947 */ /* 0x020fea0003800000 */
.L_x_56:
[----:B------:R-:W-:Y:S05]  /*1140*/  BRA.U UP0, `(.L_x_7) ;  /* 0x00000001000c7547 */ /* 0x000fea000b800000 */
[----:B------:R-:W-:-:S13]  /*1150*/  ELECT P0, URZ, PT ;  /* 0x0000000000ff782f */ /* 0x000fda0003800000 */
[----:B-----5:R-:W-:-:S04]  /*1160*/  @P0 MOV R0, 0xc800 ;  /* 0x0000c80000000802 */ /* 0x020fc80000000f00 */
[----:B------:R5:W-:Y:S03]  /*1170*/  @P0 SYNCS.ARRIVE.TRANS64 RZ, [UR4], R0 ;  /* 0x00000000ffff09a7 */ /* 0x000be60008000004 */
.L_x_7:
[----:B------:R-:W-:-:S09]  /*1180*/  UISETP.NE.AND UP0, UPT, UR32, 0x4, UPT ;  /* 0x000000042000788c */ /* 0x000fd2000bf05270 */
[----:B------:R-:W-:Y:S05]  /*1190*/  BRA.U UP0, `(.L_x_15) ;  /* 0x0000000900e07547 */ /* 0x000fea000b800000 */
[----:B------:R-:W5:Y:S01]  /*11a0*/  S2UR UR27, SR_CTAID.Z ;  /* 0x00000000001b79c3 */ /* 0x000f620000002700 */
[----:B------:R-:W-:Y:S01]  /*11b0*/  NOP ;  /* 0x0000000000007918 */ /* 0x000fe20000000000 */
[----:B------:R-:W-:Y:S01]  /*11c0*/  HFMA2 R4, -RZ, RZ, 0, 5.9604644775390625e-08 ;  /* 0x00000001ff047431 */ /* 0x000fe200000001ff */
[----:B------:R-:W-:Y:S01]  /*11d0*/  MOV R5, 0x1 ;  /* 0x0000000100057802 */ /* 0x000fe20000000f00 */
[----:B------:R-:W-:Y:S02]  /*11e0*/  UMOV UR4, 0x400 ;  /* 0x0000040000047882 */ /* 0x000fe40000000000 */
[----:B------:R-:W-:Y:S02]  /*11f0*/  ULEA UR12, UR12, UR4, 0x18 ;  /* 0x000000040c0c7291 */ /* 0x000fe4000f8ec0ff */
[----:B-----5:R-:W-:Y:S01]  /*1200*/  UISETP.GT.U32.AND UP0, UPT, UR27, 0x1ff, UPT ;  /* 0x000001ff1b00788c */ /* 0x020fe2000bf04070 */
[----:B------:R-:W-:Y:S08]  /*1210*/  BAR.SYNC.DEFER_BLOCKING 0x2, 0xa0 ;  /* 0x0082800000007b1d */ /* 0x000ff00000010000 */
[----:B------:R-:W-:Y:S05]  /*1220*/  BRA.U UP0, `(.L_x_16) ;  /* 0x0000000900687547 */ /* 0x000fea000b800000 */
[----:B------:R-:W5:Y:S01]  /*1230*/  LDS R0, [UR12+0x78] ;  /* 0x0000780cff007984 */ /* 0x000f620008000800 */
[----:B------:R-:W4:Y:S01]  /*1240*/  LDCU UR6, c[0x0][0x374] ;  /* 0x00006e80ff0677ac */ /* 0x000f220008000800 */
[----:B------:R-:W-:Y:S01]  /*1250*/  MOV R5, 0x1 ;  /* 0x0000000100057802 */ /* 0x000fe20000000f00 */
[----:B------:R-:W4:Y:S01]  /*1260*/  LDCU UR16, c[0x0][0x370] ;  /* 0x00006e00ff1077ac */ /* 0x000f220008000800 */
[----:B------:R-:W3:Y:S01]  /*1270*/  LDCU UR39, c[0x0][0x378] ;  /* 0x00006f00ff2777ac */ /* 0x000ee20008000800 */
[----:B------:R-:W-:Y:S01]  /*1280*/  ULOP3.LUT UR4, UR28, 0x1, URZ, 0x3c, !UPT ;  /* 0x000000011c047892 */ /* 0x000fe2000f8e3cff */
[----:B------:R-:W-:Y:S01]  /*1290*/  UMOV UR33, 0x1 ;  /* 0x0000000100217882 */ /* 0x000fe20000000000 */
[----:B------:R-:W-:Y:S02]  /*12a0*/  UMOV UR42, 0x10a02000 ;  /* 0x10a02000002a7882 */ /* 0x000fe40000000000 */
[----:B------:R-:W-:Y:S02]  /*12b0*/  USHF.L.U32 UR4, UR33, UR4, URZ ;  /* 0x0000000421047299 */ /* 0x000fe400080006ff */
[----:B------:R-:W-:-:S02]  /*12c0*/  USHF.L.U32 UR33, UR33, UR28, URZ ;  /* 0x0000001c21217299 */ /* 0x000fc400080006ff */
[----:B------:R-:W-:Y:S02]  /*12d0*/  USEL UR5, URZ, 0x4000, UP6 ;  /* 0x00004000ff057887 */ /* 0x000fe4000b000000 */
[----:B----4-:R-:W-:Y:S02]  /*12e0*/  UIMAD UR16, UR6, UR16, URZ ;  /* 0x00000010061072a4 */ /* 0x010fe4000f8e02ff */
[----:B------:R-:W-:Y:S02]  /*12f0*/  USEL UR42, UR42, 0x10a00000, !UP5 ;  /* 0x10a000002a2a7887 */ /* 0x000fe4000e800000 */
[----:B------:R-:W-:Y:S02]  /*1300*/  ULOP3.LUT UR33, UR4, 0xffff, UR33, 0xc8, !UPT ;  /* 0x0000ffff04217892 */ /* 0x000fe4000f8ec821 */
[----:B------:R-:W-:Y:S02]  /*1310*/  UIADD3 UR42, UPT, UPT, UR5, UR42, URZ ;  /* 0x0000002a052a7290 */ /* 0x000fe4000fffe0ff */
[----:B---3--:R-:W-:-:S02]  /*1320*/  UIMAD UR39, UR16, UR39, URZ ;  /* 0x00000027102772a4 */ /* 0x008fc4000f8e02ff */
[----:B------:R-:W-:Y:S02]  /*1330*/  UIADD3 UR19, UPT, UPT, UR12, 0x33000, URZ ;  /* 0x000330000c137890 */ /* 0x000fe4000fffe0ff */
[----:B------:R-:W-:Y:S02]  /*1340*/  UIADD3 UR20, UPT, UPT, UR12, 0x32400, URZ ;  /* 0x000324000c147890 */ /* 0x000fe4000fffe0ff */
[----:B------:R-:W-:Y:S02]  /*1350*/  UIADD3 UR24, UPT, UPT, UR12, 0x14400, URZ ;  /* 0x000144000c187890 */ /* 0x000fe4000fffe0ff */
[----:B------:R-:W-:Y:S01]  /*1360*/  UIADD3 UR25, UPT, UPT, UR12, 0x28400, URZ ;  /* 0x000284000c197890 */ /* 0x000fe2000fffe0ff */
[----:B-----5:R-:W-:Y:S01]  /*1370*/  R2UR UR40, R0 ;  /* 0x00000000002872ca */ /* 0x020fe200000e0000 */
[----:B------:R-:W-:Y:S02]  /*1380*/  USHF.R.U32.HI UR19, URZ, 0x4, UR19 ;  /* 0x00000004ff137899 */ /* 0x000fe40008011613 */
[----:B------:R-:W-:-:S02]  /*1390*/  USHF.R.U32.HI UR20, URZ, 0x4, UR20 ;  /* 0x00000004ff147899 */ /* 0x000fc40008011614 */
[----:B------:R-:W-:Y:S02]  /*13a0*/  USHF.R.U32.HI UR24, URZ, 0x4, UR24 ;  /* 0x00000004ff187899 */ /* 0x000fe40008011618 */
[----:B------:R-:W-:Y:S02]  /*13b0*/  USHF.R.U32.HI UR25, URZ, 0x4, UR25 ;  /* 0x00000004ff197899 */ /* 0x000fe40008011619 */
[----:B------:R-:W-:Y:S02]  /*13c0*/  ULOP3.LUT UR19, UR19, 0x3fc0, URZ, 0xc0, !UPT ;  /* 0x00003fc013137892 */ /* 0x000fe4000f8ec0ff */
[----:B------:R-:W-:Y:S02]  /*13d0*/  ULOP3.LUT UR20, UR20, 0x3fc0, URZ, 0xc0, !UPT ;  /* 0x00003fc014147892 */ /* 0x000fe4000f8ec0ff */
[----:B------:R-:W-:Y:S02]  /*13e0*/  UIADD3 UR10, UPT, UPT, UR40, 0x100, URZ ;  /* 0x00000100280a7890 */ /* 0x000fe4000fffe0ff */
[----:B------:R-:W-:-:S02]  /*13f0*/  UIADD3 UR8, UPT, UPT, UR40, 0x40000100, URZ ;  /* 0x4000010028087890 */ /* 0x000fc4000fffe0ff */
[----:B------:R-:W-:Y:S02]  /*1400*/  UIADD3 UR6, UPT, UPT, UR40, -0x7fffff00, URZ ;  /* 0x8000010028067890 */ /* 0x000fe4000fffe0ff */
[----:B------:R-:W-:Y:S02]  /*1410*/  UIADD3 UR4, UPT, UPT, UR40, -0x3fffff00, URZ ;  /* 0xc000010028047890 */ /* 0x000fe4000fffe0ff */
[----:B------:R-:W-:Y:S02]  /*1420*/  UIADD3 UR11, UPT, UPT, UR40, 0x104, URZ ;  /* 0x00000104280b7890 */ /* 0x000fe4000fffe0ff */
[----:B------:R-:W-:Y:S02]  /*1430*/  UIADD3 UR9, UPT, UPT, UR40, 0x40000104, URZ ;  /* 0x4000010428097890 */ /* 0x000fe4000fffe0ff */
[----:B------:R-:W-:Y:S02]  /*1440*/  UIADD3 UR7, UPT, UPT, UR40, -0x7ffffefc, URZ ;  /* 0x8000010428077890 */ /* 0x000fe4000fffe0ff */
[----:B------:R-:W-:-:S02]  /*1450*/  USHF.R.U32.HI UR26, URZ, 0x1, UR10 ;  /* 0x00000001ff1a7899 */ /* 0x000fc4000801160a */
[----:B------:R-:W-:Y:S02]  /*1460*/  USHF.R.U32.HI UR18, URZ, 0x1, UR8 ;  /* 0x00000001ff127899 */ /* 0x000fe40008011608 */
[----:B------:R-:W-:Y:S02]  /*1470*/  USHF.R.U32.HI UR17, URZ, 0x1, UR6 ;  /* 0x00000001ff117899 */ /* 0x000fe40008011606 */
[----:B------:R-:W-:Y:S02]  /*1480*/  UIADD3 UR5, UPT, UPT, UR40, -0x3ffffefc, URZ ;  /* 0xc000010428057890 */ /* 0x000fe4000fffe0ff */
[----:B------:R-:W-:Y:S02]  /*1490*/  USHF.R.U32.HI UR16, URZ, 0x1, UR4 ;  /* 0x00000001ff107899 */ /* 0x000fe40008011604 */
[----:B------:R-:W-:Y:S02]  /*14a0*/  USHF.R.U32.HI UR60, URZ, 0x1a, UR11 ;  /* 0x0000001aff3c7899 */ /* 0x000fe4000801160b */
[----:B------:R-:W-:-:S02]  /*14b0*/  USHF.R.U32.HI UR54, URZ, 0x1a, UR9 ;  /* 0x0000001aff367899 */ /* 0x000fc40008011609 */
[----:B------:R-:W-:Y:S02]  /*14c0*/  USHF.R.U32.HI UR48, URZ, 0x1a, UR7 ;  /* 0x0000001aff307899 */ /* 0x000fe40008011607 */
[----:B------:R-:W-:Y:S02]  /*14d0*/  ULOP3.LUT UR26, UR26, 0x60000000, URZ, 0xc0, !UPT ;  /* 0x600000001a1a7892 */ /* 0x000fe4000f8ec0ff */
[----:B------:R-:W-:Y:S02]  /*14e0*/  ULOP3.LUT UR18, UR18, 0x60000000, URZ, 0xc0, !UPT ;  /* 0x6000000012127892 */ /* 0x000fe4000f8ec0ff */
[----:B------:R-:W-:Y:S02]  /*14f0*/  ULOP3.LUT UR17, UR17, 0x60000000, URZ, 0xc0, !UPT ;  /* 0x6000000011117892 */ /* 0x000fe4000f8ec0ff */
[----:B------:R-:W-:Y:S02]  /*1500*/  USHF.R.U32.HI UR43, URZ, 0x1a, UR5 ;  /* 0x0000001aff2b7899 */ /* 0x000fe40008011605 */
[----:B------:R-:W-:-:S02]  /*1510*/  ULOP3.LUT UR16, UR16, 0x60000000, URZ, 0xc0, !UPT ;  /* 0x6000000010107892 */ /* 0x000fc4000f8ec0ff */
[----:B------:R-:W-:Y:S02]  /*1520*/  ULOP3.LUT UR60, UR26, 0x30, UR60, 0xf8, !UPT ;  /* 0x000000301a3c7892 */ /* 0x000fe4000f8ef83c */
[----:B------:R-:W-:Y:S02]  /*1530*/  ULOP3.LUT UR54, UR18, 0x30, UR54, 0xf8, !UPT ;  /* 0x0000003012367892 */ /* 0x000fe4000f8ef836 */
[----:B------:R-:W-:Y:S02]  /*1540*/  ULOP3.LUT UR48, UR17, 0x30, UR48, 0xf8, !UPT ;  /* 0x0000003011307892 */ /* 0x000fe4000f8ef830 */
[----:B------:R-:W-:Y:S02]  /*1550*/  ULOP3.LUT UR43, UR16, 0x30, UR43, 0xf8, !UPT ;  /* 0x00000030102b7892 */ /* 0x000fe4000f8ef82b */
[----:B------:R-:W-:Y:S02]  /*1560*/  ULOP3.LUT UR24, UR24, 0x3fc0, URZ, 0xc0, !UPT ;  /* 0x00003fc018187892 */ /* 0x000fe4000f8ec0ff */
[----:B------:R-:W-:-:S02]  /*1570*/  ULOP3.LUT UR25, UR25, 0x3fc0, URZ, 0xc0, !UPT ;  /* 0x00003fc019197892 */ /* 0x000fc4000f8ec0ff */
[----:B------:R-:W-:Y:S02]  /*1580*/  ULEA.HI UR39, UR39, UR39, URZ, 0x1 ;  /* 0x0000002727277291 */ /* 0x000fe4000f8f08ff */
[----:B------:R-:W-:Y:S02]  /*1590*/  ULOP3.LUT UR61, UR60, UR42, URZ, 0xfc, !UPT ;  /* 0x0000002a3c3d7292 */ /* 0x000fe4000f8efcff */
[----:B------:R-:W-:Y:S02]  /*15a0*/  ULOP3.LUT UR55, UR54, UR42, URZ, 0xfc, !UPT ;  /* 0x0000002a36377292 */ /* 0x000fe4000f8efcff */
[----:B------:R-:W-:Y:S02]  /*15b0*/  ULOP3.LUT UR49, UR48, UR42, URZ, 0xfc, !UPT ;  /* 0x0000002a30317292 */ /* 0x000fe4000f8efcff */
[----:B------:R-:W-:Y:S02]  /*15c0*/  ULOP3.LUT UR43, UR43, UR42, URZ, 0xfc, !UPT ;  /* 0x0000002a2b2b7292 */ /* 0x000fe4000f8efcff */
[----:B------:R-:W-:-:S02]  /*15d0*/  UISETP.NE.AND UP0, UPT, UR31, URZ, UPT ;  /* 0x000000ff1f00728c */ /* 0x000fc4000bf05270 */
[----:B------:R-:W-:Y:S02]  /*15e0*/  ULOP3.LUT UR19, UR19, 0x10000, URZ, 0xfc, !UPT ;  /* 0x0001000013137892 */ /* 0x000fe4000f8efcff */
[----:B------:R-:W-:Y:S02]  /*15f0*/  ULOP3.LUT UR20, UR20, 0x10000, URZ, 0xfc, !UPT ;  /* 0x0001000014147892 */ /* 0x000fe4000f8efcff */
[----:B------:R-:W-:Y:S02]  /*1600*/  ULOP3.LUT UR24, UR24, 0x10000, URZ, 0xfc, !UPT ;  /* 0x0001000018187892 */ /* 0x000fe4000f8efcff */
[----:B------:R-:W-:Y:S02]  /*1610*/  ULOP3.LUT UR25, UR25, 0x10000, URZ, 0xfc, !UPT ;  /* 0x0001000019197892 */ /* 0x000fe4000f8efcff */
[----:B------:R-:W-:Y:S02]  /*1620*/  USHF.R.S32.HI UR39, URZ, 0x1, UR39 ;  /* 0x00000001ff277899 */ /* 0x000fe40008011427 */
[----:B------:R-:W-:Y:S01]  /*1630*/  UISETP.NE.AND UP1, UPT, UR31, URZ, UPT ;  /* 0x000000ff1f00728c */ /* 0x000fe2000bf25270 */
[----:B------:R-:W-:Y:S01]  /*1640*/  UMOV UR38, URZ ;  /* 0x000000ff00267c82 */ /* 0x000fe20008000000 */
[----:B------:R-:W-:Y:S01]  /*1650*/  UMOV UR37, URZ ;  /* 0x000000ff00257c82 */ /* 0x000fe20008000000 */
[----:B------:R-:W-:Y:S01]  /*1660*/  UMOV UR36, URZ ;  /* 0x000000ff00247c82 */ /* 0x000fe20008000000 */
[----:B------:R-:W-:Y:S01]  /*1670*/  UMOV UR60, URZ ;  /* 0x000000ff003c7c82 */ /* 0x000fe20008000000 */
[----:B------:R-:W-:Y:S01]  /*1680*/  UMOV UR54, URZ ;  /* 0x000000ff00367c82 */ /* 0x000fe20008000000 */
[----:B------:R-:W-:Y:S01]  /*1690*/  UMOV UR48, URZ ;  /* 0x000000ff00307c82 */ /* 0x000fe20008000000 */
[----:B------:R-:W-:-:S05]  /*16a0*/  UMOV UR42, URZ ;  /* 0x000000ff002a7c82 */ /* 0x000fca0008000000 */
.L_x_24:
[----:B---3--:R-:W-:Y:S01]  /*16b0*/  PLOP3.LUT P1, PT, PT, PT, PT, 0x80, 0x8 ;  /* 0x000000000008781c */ /* 0x008fe20003f2f070 */
[----:B------:R-:W-:Y:S02]  /*16c0*/  ULEA UR18, UR38, UR40, 0x7 ;  /* 0x0000002826127291 */ /* 0x000fe4000f8e38ff */
[----:B------:R-:W-:Y:S02]  /*16d0*/  UIADD3 UR27, UPT, UPT, UR39, UR27, URZ ;  /* 0x0000001b271b7290 */ /* 0x000fe4000fffe0ff */
[----:B------:R-:W-:Y:S02]  /*16e0*/  UPLOP3.LUT UP4, UPT, UPT, UPT, UPT, 0x40, 0x4 ;  /* 0x000000000004789c */ /* 0x000fe40003f8e870 */
[----:B------:R-:W-:Y:S01]  /*16f0*/  ULEA UR17, UR38, UR12, 0x3 ;  /* 0x0000000c26117291 */ /* 0x000fe2000f8e18ff */
[----:B-----5:R-:W-:Y:S11]  /*1700*/  BRA.U UP0, `(.L_x_17) ;  /* 0x00000001001c7547 */ /* 0x020ff6000b800000 */
[----:B------:R-:W-:Y:S01]  /*1710*/  USHF.L.U32 UR16, UR37, 0x1f, URZ ;  /* 0x0000001f25107899 */ /* 0x000fe200080006ff */
[----:B------:R-:W-:Y:S01]  /*1720*/  SHF.L.U32 R2, R5, 0x1f, RZ ;  /* 0x0000001f05027819 */ /* 0x000fe200000006ff */
[----:B------:R-:W-:-:S04]  /*1730*/  ULEA UR26, UR36, UR12, 0x3 ;  /* 0x0000000c241a7291 */ /* 0x000fc8000f8e18ff */
[----:B------:R-:W-:-:S05]  /*1740*/  MOV R0, UR16 ;  /* 0x0000001000007c02 */ /* 0x000fca0008000f00 */
[----:B------:R3:W4:Y:S01]  /*1750*/  SYNCS.PHASECHK.TRANS64.TRYWAIT P1, [UR26], R0 ;  /* 0x00000000ff0075a7 */ /* 0x000722000802111a */
[----:B------:R-:W5:Y:S02]  /*1760*/  SYNCS.PHASECHK.TRANS64.TRYWAIT P0, [UR17+0x60], R2 ;  /* 0x00006002ff0075a7 */ /* 0x000f640008001111 */
[----:B---345:R-:W-:Y:S05]  /*1770*/  @!P0 BRA `(.L_x_18) ;  /* 0x00000034008c8947 */ /* 0x038fea0003800000 */
.L_x_17:
[----:B------:R-:W-:-:S05]  /*1780*/  UMOV UR35, URZ ;  /* 0x000000ff00237c82 */ /* 0x000fca0008000000 */
.L_x_22:
[----:B---345:R-:W-:Y:S05]  /*1790*/  BRA.U UP0, `(.L_x_19) ;  /* 0x0000000100947547 */ /* 0x038fea000b800000 */
[----:B------:R-:W-:Y:S02]  /*17a0*/  USHF.L.U32 UR66, UR36, 0x5, URZ ;  /* 0x0000000524427899 */ /* 0x000fe400080006ff */
[----:B------:R-:W-:Y:S02]  /*17b0*/  ULEA UR64, UR36, UR25, 0x9 ;  /* 0x0000001924407291 */ /* 0x000fe4000f8e48ff */
[----:B------:R-:W-:Y:S02]  /*17c0*/  ULEA UR62, UR36, UR24, 0xa ;  /* 0x00000018243e7291 */ /* 0x000fe4000f8e50ff */
[----:B------:R-:W-:Y:S02]  /*17d0*/  ULEA UR16, UR36, UR12, 0x3 ;  /* 0x0000000c24107291 */ /* 0x000fe4000f8e18ff */
[----:B------:R-:W-:Y:S02]  /*17e0*/  UIADD3 UR68, UPT, UPT, UR66, UR20, URZ ;  /* 0x0000001442447290 */ /* 0x000fe4000fffe0ff */
[----:B------:R-:W-:Y:S02]  /*17f0*/  UIADD3 UR66, UPT, UPT, UR66, UR19, URZ ;  /* 0x0000001342427290 */ /* 0x000fe4000fffe0ff */
[----:B------:R-:W-:Y:S02]  /*1800*/  UIADD3 UR58, UPT, UPT, UR64, 0x2, URZ ;  /* 0x00000002403a7890 */ /* 0x000fe4000fffe0ff */
[----:B------:R-:W-:Y:S02]  /*1810*/  UIADD3 UR56, UPT, UPT, UR62, 0x2, URZ ;  /* 0x000000023e387890 */ /* 0x000fe4000fffe0ff */
[----:B------:R-:W-:Y:S02]  /*1820*/  UIADD3 UR52, UPT, UPT, UR64, 0x4, URZ ;  /* 0x0000000440347890 */ /* 0x000fe4000fffe0ff */
[----:B------:R-:W-:Y:S02]  /*1830*/  UIADD3 UR50, UPT, UPT, UR62, 0x4, URZ ;  /* 0x000000043e327890 */ /* 0x000fe4000fffe0ff */
[----:B------:R-:W-:Y:S02]  /*1840*/  UIADD3 UR46, UPT, UPT, UR64, 0x6, URZ ;  /* 0x00000006402e7890 */ /* 0x000fe4000fffe0ff */
[----:B------:R-:W-:Y:S02]  /*1850*/  UIADD3 UR44, UPT, UPT, UR62, 0x6, URZ ;  /* 0x000000063e2c7890 */ /* 0x000fe4000fffe0ff */
[----:B------:R-:W-:Y:S01]  /*1860*/  UIADD3 UR34, UPT, UPT, UR16, 0x28, URZ ;  /* 0x0000002810227890 */ /* 0x000fe2000fffe0ff */
[----:B------:R-:W-:Y:S01]  /*1870*/  UMOV UR65, 0x40004040 ;  /* 0x4000404000417882 */ /* 0x000fe20000000000 */
        /* <DEDUP_REMOVED lines=9> */
[----:B------:R-:W-:Y:S05]  /*1910*/  @P1 BRA `(.L_x_20) ;  /* 0x0000000000101947 */ /* 0x000fea0003800000 */
[----:B------:R-:W-:Y:S06]  /*1920*/  USHF.L.U32 UR26, UR37, 0x1f, URZ ;  /* 0x0000001f251a7899 */ /* 0x000fec00080006ff */
[----:B---3--:R-:W-:Y:S04]  /*1930*/  MOV R0, UR26 ;  /* 0x0000001a00007c02 */ /* 0x008fe80008000f00 */
[----:B------:R-:W3:Y:S02]  /*1940*/  SYNCS.PHASECHK.TRANS64.TRYWAIT P0, [UR16], R0 ;  /* 0x00000000ff0075a7 */ /* 0x000ee40008001110 */
[----:B---3--:R-:W-:Y:S05]  /*1950*/  @!P0 BRA `(.L_x_21) ;  /* 0x0000003400308947 */ /* 0x008fea0003800000 */
.L_x_20:
[----:B------:R4:W-:Y:S01]  /*1960*/  UTCCP.T.S.2CTA.4x32dp128bit tmem[UR40+0x100], gdesc[UR68] ;  /* 0x00010044280079e7 */ /* 0x0009e20009300000 */
[----:B------:R4:W-:Y:S01]  /*1970*/  UTCCP.T.S.2CTA.4x32dp128bit tmem[UR40+0x104], gdesc[UR66] ;  /* 0x00010442280079e7 */ /* 0x0009e20009300000 */
[----:B------:R4:W-:Y:S01]  /*1980*/  UTCQMMA.2CTA gdesc[UR62], gdesc[UR64], tmem[UR18], tmem[UR60], idesc[UR61], tmem[UR10], UP4 ;  /* 0x000a3c403e007dea */ /* 0x0009e2000a200312 */
[----:B------:R4:W-:Y:S01]  /*1990*/  UTCQMMA.2CTA gdesc[UR56], gdesc[UR58], tmem[UR18], tmem[UR54], idesc[UR55], tmem[UR8], UPT ;  /* 0x0008363a38007dea */ /* 0x0009e2000ba00312 */
[----:B------:R4:W-:Y:S01]  /*19a0*/  UTCQMMA.2CTA gdesc[UR50], gdesc[UR52], tmem[UR18], tmem[UR48], idesc[UR49], tmem[UR6], UPT ;  /* 0x0006303432007dea */ /* 0x0009e2000ba00312 */
[----:B------:R-:W-:Y:S01]  /*19b0*/  UPLOP3.LUT UP4, UPT, UPT, UPT, UPT, 0x80, 0x8 ;  /* 0x000000000008789c */ /* 0x000fe20003f8f070 */
[----:B------:R4:W-:Y:S01]  /*19c0*/  UTCQMMA.2CTA gdesc[UR44], gdesc[UR46], tmem[UR18], tmem[UR42], idesc[UR43], tmem[UR4], UPT ;  /* 0x00042a2e2c007dea */ /* 0x0009e2000ba00312 */
[----:B------:R4:W-:Y:S01]  /*19d0*/  UTCBAR.2CTA.MULTICAST [UR34], URZ, UR33 ;  /* 0x000000ff220073e9 */ /* 0x0009e20008200821 */
[----:B------:R-:W-:Y:S02]  /*19e0*/  NOP ;  /* 0x0000000000007918 */ /* 0x000fe40000000000 */
.L_x_19:
[----:B------:R-:W-:Y:S01]  /*19f0*/  UIADD3 UR36, UPT, UPT, UR36, 0x1, URZ ;  /* 0x0000000124247890 */ /* 0x000fe2000fffe0ff */
[----:B------:R-:W-:Y:S01]  /*1a00*/  PLOP3.LUT P1, PT, PT, PT, PT, 0x80, 0x8 ;  /* 0x000000000008781c */ /* 0x000fe20003f2f070 */
[----:B------:R-:W-:Y:S02]  /*1a10*/  UISETP.GT.U32.AND UP3, UPT, UR35, 0x1e, UPT ;  /* 0x0000001e2300788c */ /* 0x000fe4000bf64070 */
[----:B------:R-:W-:Y:S02]  /*1a20*/  UISETP.NE.AND UP2, UPT, UR36, 0x5, UPT ;  /* 0x000000052400788c */ /* 0x000fe4000bf45270 */
[----:B------:R-:W-:Y:S02]  /*1a30*/  UISETP.NE.OR UP3, UPT, UR31, URZ, UP3 ;  /* 0x000000ff1f00728c */ /* 0x000fe40009f65670 */
[----:B------:R-:W-:Y:S02]  /*1a40*/  USEL UR16, URZ, 0x1, UP2 ;  /* 0x00000001ff107887 */ /* 0x000fe40009000000 */
[----:B------:R-:W-:Y:S02]  /*1a50*/  USEL UR36, UR36, URZ, UP2 ;  /* 0x000000ff24247287 */ /* 0x000fe40009000000 */
[----:B------:R-:W-:Y:S01]  /*1a60*/  ULOP3.LUT UR37, UR37, UR16, URZ, 0x3c, !UPT ;  /* 0x0000001025257292 */ /* 0x000fe2000f8e3cff */
[----:B------:R-:W-:Y:S01]  /*1a70*/  PLOP3.LUT P0, PT, PT, PT, UP3, 0x80, 0x8 ;  /* 0x000000000008781c */ /* 0x000fe20003f0f038 */
[----:B------:R-:W-:Y:S03]  /*1a80*/  UIADD3 UR35, UPT, UPT, UR35, 0x1, URZ ;  /* 0x0000000123237890 */ /* 0x000fe6000fffe0ff */
[----:B------:R-:W-:Y:S02]  /*1a90*/  @!UP3 USHF.L.U32 UR16, UR37, 0x1f, URZ ;  /* 0x0000001f2510b899 */ /* 0x000fe400080006ff */
[----:B------:R-:W-:Y:S02]  /*1aa0*/  @!UP3 ULEA UR26, UR36, UR12, 0x3 ;  /* 0x0000000c241ab291 */ /* 0x000fe4000f8e18ff */
[----:B------:R-:W-:Y:S02]  /*1ab0*/  UISETP.NE.AND UP2, UPT, UR35, 0x20, UPT ;  /* 0x000000202300788c */ /* 0x000fe4000bf45270 */
[----:B---3--:R-:W-:Y:S05]  /*1ac0*/  IMAD.U32 R0, RZ, RZ, UR16 ;  /* 0x00000010ff007e24 */ /* 0x008fea000f8e00ff */
[----:B------:R5:W3:Y:S02]  /*1ad0*/  @!P0 SYNCS.PHASECHK.TRANS64.TRYWAIT P1, [UR26], R0 ;  /* 0x00000000ff0085a7 */ /* 0x000ae4000802111a */
[----:B------:R-:W-:Y:S05]  /*1ae0*/  BRA.U UP2, `(.L_x_22) ;  /* 0xfffffffd02287547 */ /* 0x000fea000b83ffff */
[----:B------:R-:W-:Y:S05]  /*1af0*/  BRA.U UP1, `(.L_x_23) ;  /* 0x0000000101107547 */ /* 0x000fea000b800000 */
[----:B------:R-:W-:Y:S01]  /*1b00*/  UIADD3 UR17, UPT, UPT, UR17, 0x50, URZ ;  /* 0x0000005011117890 */ /* 0x000fe2000fffe0ff */
[----:B------:R-:W-:-:S08]  /*1b10*/  UMOV UR16, 0x3 ;  /* 0x0000000300107882 */ /* 0x000fd00000000000 */
[----:B------:R4:W-:Y:S01]  /*1b20*/  UTCBAR.2CTA.MULTICAST [UR17], URZ, UR16 ;  /* 0x000000ff110073e9 */ /* 0x0009e20008200810 */
[----:B------:R-:W-:Y:S02]  /*1b30*/  NOP ;  /* 0x0000000000007918 */ /* 0x000fe40000000000 */
.L_x_23:
[----:B------:R-:W-:-:S04]  /*1b40*/  UIADD3 UR38, UPT, UPT, UR38, 0x1, URZ ;  /* 0x0000000126267890 */ /* 0x000fc8000fffe0ff */
[----:B------:R-:W-:-:S04]  /*1b50*/  UISETP.NE.AND UP2, UPT, UR38, 0x2, UPT ;  /* 0x000000022600788c */ /* 0x000fc8000bf45270 */
[----:B------:R-:W-:Y:S02]  /*1b60*/  USEL UR38, UR38, URZ, UP2 ;  /* 0x000000ff26267287 */ /* 0x000fe40009000000 */
[----:B----4-:R-:W-:Y:S02]  /*1b70*/  USEL UR16, URZ, 0x1, UP2 ;  /* 0x00000001ff107887 */ /* 0x010fe40009000000 */
[----:B------:R-:W-:-:S04]  /*1b80*/  UISETP.GE.AND UP2, UPT, UR27, 0x200, UPT ;  /* 0x000002001b00788c */ /* 0x000fc8000bf46270 */
[----:B------:R-:W-:-:S05]  /*1b90*/  LOP3.LUT R5, R5, UR16, RZ, 0x3c, !PT ;  /* 0x0000001005057c12 */ /* 0x000fca000f8e3cff */
[----:B------:R-:W-:Y:S05]  /*1ba0*/  BRA.U !UP2, `(.L_x_24) ;  /* 0xfffffff90ac07547 */ /* 0x000fea000b83ffff */
[----:B------:R-:W-:-:S06]  /*1bb0*/  UIADD3 UR38, UPT, UPT, UR38, 0x1, URZ ;  /* 0x0000000126267890 */ /* 0x000fcc000fffe0ff */
[----:B------:R-:W-:Y:S02]  /*1bc0*/  MOV R4, UR38 ;  /* 0x0000002600047c02 */ /* 0x000fe40008000f00 */
.L_x_16:
[----:B------:R-:W-:-:S09]  /*1bd0*/  UISETP.NE.AND UP0, UPT, UR28, URZ, UPT ;  /* 0x000000ff1c00728c */ /* 0x000fd2000bf05270 */
[----:B------:R-:W-:Y:S05]  /*1be0*/  BRA.U UP0, `(.L_x_25) ;  /* 0x0000000100807547 */ /* 0x000fea000b800000 */
[----:B-----5:R-:W5:Y:S01]  /*1bf0*/  S2R R0, SR_CgaCtaId ;  /* 0x0000000000007919 */ /* 0x020f620000008800 */
[----:B------:R-:W-:Y:S02]  /*1c00*/  ISETP.NE.AND P0, PT, R4, 0x2, PT ;  /* 0x000000020400780c */ /* 0x000fe40003f05270 */
[----:B------:R-:W-:Y:S02]  /*1c10*/  MOV R3, 0x400 ;  /* 0x0000040000037802 */ /* 0x000fe40000000f00 */
[----:B------:R-:W-:-:S04]  /*1c20*/  SEL R2, RZ, 0x1, P0 ;  /* 0x00000001ff027807 */ /* 0x000fc80000000000 */
[----:B------:R-:W-:-:S05]  /*1c30*/  LOP3.LUT R2, R5, R2, RZ, 0x3c, !PT ;  /* 0x0000000205027212 */ /* 0x000fca00078e3cff */
[----:B------:R-:W-:Y:S01]  /*1c40*/  IMAD.U32 R2, R2, -0x80000000, RZ ;  /* 0x8000000002027824 */ /* 0x000fe200078e00ff */
[----:B-----5:R-:W-:Y:S02]  /*1c50*/  LEA R0, R0, R3, 0x18 ;  /* 0x0000000300007211 */ /* 0x020fe400078ec0ff */
[----:B------:R-:W-:-:S05]  /*1c60*/  SEL R3, R4, RZ, P0 ;  /* 0x000000ff04037207 */ /* 0x000fca0000000000 */
[----:B------:R-:W-:Y:S02]  /*1c70*/  IMAD R5, R3, 0x8, R0 ;  /* 0x0000000803057824 */ /* 0x000fe400078e0200 */
[----:B------:R-:W-:-:S04]  /*1c80*/  IMAD.MOV.U32 R3, RZ, RZ, R2 ;  /* 0x000000ffff037224 */ /* 0x000fc800078e0002 */
[----:B------:R5:W4:Y:S03]  /*1c90*/  SYNCS.PHASECHK.TRANS64.TRYWAIT P0, [R5+URZ+0x60], R3 ;  /* 0x00006003050075a7 */ /* 0x000b2600080011ff */
[----:B----4-:R-:W-:Y:S05]  /*1ca0*/  @!P0 NANOSLEEP.SYNCS 0x989680 ;  /* 0x009896800000895d */ /* 0x010fea0003900000 */
[----:B------:R-:W4:Y:S02]  /*1cb0*/  @!P0 SYNCS.PHASECHK.TRANS64 P0, [R5+URZ+0x60], R3 ;  /* 0x00006003050085a7 */ /* 0x000f2400080010ff */
[----:B----4-:R-:W-:Y:S05]  /*1cc0*/  @P0 BRA `(.L_x_25) ;  /* 0x0000000000480947 */ /* 0x010fea0003800000 */
.L_x_26:
[----:B----4-:R4:W5:Y:S02]  /*1cd0*/  SYNCS.PHASECHK.TRANS64.TRYWAIT P0, [R5+URZ+0x60], R3 ;  /* 0x00006003050075a7 */ /* 0x01096400080011ff */
[----:B-----5:R-:W-:Y:S05]  /*1ce0*/  @!P0 NANOSLEEP.SYNCS 0x989680 ;  /* 0x009896800000895d */ /* 0x020fea0003900000 */
[----:B------:R-:W5:Y:S02]  /*1cf0*/  @!P0 SYNCS.PHASECHK.TRANS64 P0, [R5+URZ+0x60], R3 ;  /* 0x00006003050085a7 */ /* 0x000f6400080010ff */
[----:B-----5:R-:W-:Y:S05]  /*1d00*/  @!P0 BRA `(.L_x_26) ;  /* 0xfffffffc00f08947 */ /* 0x020fea000383ffff */
[----:B------:R-:W-:Y:S05]  /*1d10*/  BRA `(.L_x_25) ;  /* 0x0000000000347947 */ /* 0x000fea0003800000 */
.L_x_15:
[----:B------:R-:W-:-:S09]  /*1d20*/  UISETP.NE.AND UP0, UPT, UR32, URZ, UPT ;  /* 0x000000ff2000728c */ /* 0x000fd2000bf05270 */
[----:B------:R-:W-:Y:S05]  /*1d30*/  BRA.U UP0, `(.L_x_27) ;  /* 0x0000000100287547 */ /* 0x000fea000b800000 */
[----:B------:R-:W-:Y:S01]  /*1d40*/  UMOV UR5, 0x400 ;  /* 0x0000040000057882 */ /* 0x000fe20000000000 */
[----:B------:R-:W-:Y:S01]  /*1d50*/  UMOV UR4, 0x20 ;  /* 0x0000002000047882 */ /* 0x000fe20000000000 */
[----:B------:R-:W-:Y:S02]  /*1d60*/  ULEA UR5, UR12, UR5, 0x18 ;  /* 0x000000050c057291 */ /* 0x000fe4000f8ec0ff */
[----:B------:R-:W-:-:S04]  /*1d70*/  UIADD3 UR6, UPT, UPT, -UR4, 0x100000, URZ ;  /* 0x0010000004067890 */ /* 0x000fc8000fffe1ff */
[----:B------:R-:W-:Y:S02]  /*1d80*/  USHF.L.U32 UR7, UR6, 0xb, URZ ;  /* 0x0000000b06077899 */ /* 0x000fe400080006ff */
[----:B------:R-:W-:Y:S01]  /*1d90*/  USHF.L.U32 UR6, UR6, 0x1, URZ ;  /* 0x0000000106067899 */ /* 0x000fe200080006ff */
[----:B------:R-:W-:Y:S01]  /*1da0*/  ELECT P0, URZ, PT ;  /* 0x0000000000ff782f */ /* 0x000fe20003800000 */
[----:B------:R-:W5:Y:S10]  /*1db0*/  FENCE.VIEW.ASYNC.S ;  /* 0x00000000000073c6 */ /* 0x000f740000000000 */
[----:B-----5:R5:W4:Y:S01]  /*1dc0*/  SYNCS.EXCH.64 URZ, [UR5+0x70], UR6 ;  /* 0x0000700605ff75b2 */ /* 0x020b220008000100 */
[----:B------:R-:W-:Y:S01]  /*1dd0*/  NOP ;  /* 0x0000000000007918 */ /* 0x000fe20000000000 */
.L_x_27:
[----:B------:R-:W-:Y:S01]  /*1de0*/  NOP ;  /* 0x0000000000007918 */ /* 0x000fe20000000000 */
.L_x_25:
[----:B------:R-:W-:Y:S02]  /*1df0*/  UISETP.NE.AND UP0, UPT, UR32, URZ, UPT ;  /* 0x000000ff2000728c */ /* 0x000fe4000bf05270 */
[----:B------:R-:W-:-:S06]  /*1e00*/  UISETP.GT.AND UP1, UPT, UR32, 0x3, UPT ;  /* 0x000000032000788c */ /* 0x000fcc000bf24270 */
[----:B------:R-:W-:Y:S01]  /*1e10*/  PLOP3.LUT P0, PT, PT, PT, UP1, 0x80, 0x8 ;  /* 0x000000000008781c */ /* 0x000fe20003f0f018 */
[----:B------:R-:W-:-:S12]  /*1e20*/  BRA.U UP0, `(.L_x_28) ;  /* 0x00000001002c7547 */ /* 0x000fd8000b800000 */
[----:B-----5:R-:W5:Y:S01]  /*1e30*/  S2UR UR5, SR_CgaCtaId ;  /* 0x00000000000579c3 */ /* 0x020f620000008800 */
[----:B------:R-:W-:Y:S01]  /*1e40*/  UMOV UR6, 0x400 ;  /* 0x0000040000067882 */ /* 0x000fe20000000000 */
[----:B------:R-:W-:Y:S01]  /*1e50*/  UMOV UR4, 0x20 ;  /* 0x0000002000047882 */ /* 0x000fe20000000000 */
[----:B---34-:R-:W-:Y:S01]  /*1e60*/  ELECT P1, URZ, PT ;  /* 0x0000000000ff782f */ /* 0x018fe20003820000 */
[----:B-----5:R-:W-:Y:S02]  /*1e70*/  ULEA UR5, UR5, UR6, 0x18 ;  /* 0x0000000605057291 */ /* 0x020fe4000f8ec0ff */
[----:B------:R-:W-:-:S04]  /*1e80*/  UIADD3 UR6, UPT, UPT, -UR4, 0x100000, URZ ;  /* 0x0010000004067890 */ /* 0x000fc8000fffe1ff */
[----:B------:R-:W-:Y:S02]  /*1e90*/  USHF.L.U32 UR7, UR6, 0xb, URZ ;  /* 0x0000000b06077899 */ /* 0x000fe400080006ff */
[----:B------:R-:W-:Y:S01]  /*1ea0*/  USHF.L.U32 UR6, UR6, 0x1, URZ ;  /* 0x0000000106067899 */ /* 0x000fe200080006ff */
[----:B------:R-:W3:Y:S11]  /*1eb0*/  FENCE.VIEW.ASYNC.S ;  /* 0x00000000000073c6 */ /* 0x000ef60000000000 */
[----:B---3--:R3:W4:Y:S01]  /*1ec0*/  SYNCS.EXCH.64 URZ, [UR5+0x70], UR6 ;  /* 0x0000700605ff75b2 */ /* 0x0087220008000100 */
[----:B------:R-:W-:Y:S01]  /*1ed0*/  NOP ;  /* 0x0000000000007918 */ /* 0x000fe20000000000 */
.L_x_28:
[----:B------:R-:W-:Y:S01]  /*1ee0*/  NOP ;  /* 0x0000000000007918 */ /* 0x000fe20000000000 */
[----:B------:R-:W-:Y:S01]  /*1ef0*/  @P0 NOP ;  /* 0x0000000000000918 */ /* 0x000fe20000000000 */
[----:B------:R-:W-:Y:S05]  /*1f00*/  BRA.U UP1, `(.L_x_29) ;  /* 0x0000002d01607547 */ /* 0x000fea000b800000 */
[----:B------:R-:W-:Y:S05]  /*1f10*/  BRA.U UP0, `(.L_x_30) ;  /* 0x00000001002c7547 */ /* 0x000fea000b800000 */
[----:B---3-5:R-:W3:Y:S01]  /*1f20*/  S2UR UR5, SR_CgaCtaId ;  /* 0x00000000000579c3 */ /* 0x028ee20000008800 */
[----:B------:R-:W-:Y:S01]  /*1f30*/  UMOV UR6, 0x400 ;  /* 0x0000040000067882 */ /* 0x000fe20000000000 */
[----:B------:R-:W-:Y:S01]  /*1f40*/  UMOV UR4, 0x20 ;  /* 0x0000002000047882 */ /* 0x000fe20000000000 */
[----:B------:R-:W-:Y:S01]  /*1f50*/  ELECT P0, URZ, PT ;  /* 0x0000000000ff782f */ /* 0x000fe20003800000 */
[----:B---3--:R-:W-:Y:S02]  /*1f60*/  ULEA UR5, UR5, UR6, 0x18 ;  /* 0x0000000605057291 */ /* 0x008fe4000f8ec0ff */
[----:B------:R-:W-:-:S04]  /*1f70*/  UIADD3 UR6, UPT, UPT, -UR4, 0x100000, URZ ;  /* 0x0010000004067890 */ /* 0x000fc8000fffe1ff */
[----:B------:R-:W-:Y:S02]  /*1f80*/  USHF.L.U32 UR7, UR6, 0xb, URZ ;  /* 0x0000000b06077899 */ /* 0x000fe400080006ff */
[----:B------:R-:W-:Y:S01]  /*1f90*/  USHF.L.U32 UR6, UR6, 0x1, URZ ;  /* 0x0000000106067899 */ /* 0x000fe200080006ff */
[----:B------:R-:W3:Y:S11]  /*1fa0*/  FENCE.VIEW.ASYNC.S ;  /* 0x00000000000073c6 */ /* 0x000ef60000000000 */
[----:B---3--:R3:W5:Y:S01]  /*1fb0*/  SYNCS.EXCH.64 URZ, [UR5+0x70], UR6 ;  /* 0x0000700605ff75b2 */ /* 0x0087620008000100 */
[----:B------:R-:W-:Y:S01]  /*1fc0*/  NOP ;  /* 0x0000000000007918 */ /* 0x000fe20000000000 */
.L_x_30:
[----:B------:R-:W-:Y:S01]  /*1fd0*/  NOP ;  /* 0x0000000000007918 */ /* 0x000fe20000000000 */
[----:B------:R-:W-:Y:S05]  /*1fe0*/  BRA.U UP0, `(.L_x_31) ;  /* 0x00000005008c7547 */ /* 0x000fea000b800000 */
[----:B----45:R-:W4:Y:S01]  /*1ff0*/  S2R R5, SR_CgaCtaId ;  /* 0x0000000000057919 */ /* 0x030f220000008800 */
[----:B------:R-:W-:Y:S01]  /*2000*/  NOP ;  /* 0x0000000000007918 */ /* 0x000fe20000000000 */
[----:B------:R-:W-:Y:S02]  /*2010*/  MOV R0, 0x40 ;  /* 0x0000004000007802 */ /* 0x000fe40000000f00 */
[----:B------:R-:W-:Y:S02]  /*2020*/  MOV R4, 0x400 ;  /* 0x0000040000047802 */ /* 0x000fe40000000f00 */
[C---:B----4-:R-:W-:Y:S02]  /*2030*/  LEA R0, R5.reuse, R0, 0x18 ;  /* 0x0000000005007211 */ /* 0x050fe400078ec0ff */
[----:B------:R-:W-:-:S04]  /*2040*/  LEA R4, R5, R4, 0x18 ;  /* 0x0000000405047211 */ /* 0x000fc800078ec0ff */
[----:B------:R-:W4:Y:S02]  /*2050*/  LDS.U8 R0, [R0] ;  /* 0x0000000000007984 */ /* 0x000f240000000000 */
[----:B----4-:R-:W-:-:S13]  /*2060*/  ISETP.NE.AND P0, PT, R0, RZ, PT ;  /* 0x000000ff0000720c */ /* 0x010fda0003f05270 */
[----:B------:R-:W-:Y:S05]  /*2070*/  @P0 BRA `(.L_x_32) ;  /* 0x0000000400500947 */ /* 0x000fea0003800000 */
[C---:B------:R-:W-:Y:S02]  /*2080*/  LOP3.LUT R0, R5.reuse, 0x1, RZ, 0xc0, !PT ;  /* 0x0000000105007812 */ /* 0x040fe400078ec0ff */
[----:B------:R-:W-:Y:S02]  /*2090*/  LOP3.LUT R10, R5, 0x1, RZ, 0x3c, !PT ;  /* 0x00000001050a7812 */ /* 0x000fe400078e3cff */
[----:B---3--:R-:W-:-:S13]  /*20a0*/  ISETP.NE.U32.AND P1, PT, R0, 0x1, PT ;  /* 0x000000010000780c */ /* 0x008fda0003f25070 */
[----:B------:R-:W-:Y:S05]  /*20b0*/  @!P1 BRA `(.L_x_33) ;  /* 0x0000000000c49947 */ /* 0x000fea0003800000 */
[----:B------:R-:W-:Y:S01]  /*20c0*/  ELECT P0, URZ, PT ;  /* 0x0000000000ff782f */ /* 0x000fe20003800000 */
[----:B------:R-:W-:-:S12]  /*20d0*/  BSSY B0, `(.L_x_33) ;  /* 0x000002f000007945 */ /* 0x000fd80003800000 */
[----:B------:R-:W-:Y:S05]  /*20e0*/  @!P0 BRA `(.L_x_34) ;  /* 0x0000000000b48947 */ /* 0x000fea0003800000 */
[----:B------:R-:W-:-:S05]  /*20f0*/  UMOV UR4, 0x10 ;  /* 0x0000001000047882 */ /* 0x000fca0000000000 */
[----:B------:R-:W-:Y:S04]  /*2100*/  DEPBAR.LE SB3, 0x36 ;  /* 0x0000bd800000791a */ /* 0x000fe80000000000 */
[----:B------:R-:W3:Y:S02]  /*2110*/  UTCATOMSWS.2CTA.FIND_AND_SET.ALIGN UP0, UR4, UR4 ;  /* 0x00000004000475e3 */ /* 0x000ee40008200800 */
[----:B---3--:R-:W-:Y:S01]  /*2120*/  PLOP3.LUT P0, PT, PT, PT, UP0, 0x80, 0x8 ;  /* 0x000000000008781c */ /* 0x008fe20003f0f008 */
[----:B------:R-:W-:-:S03]  /*2130*/  IMAD.U32 R13, RZ, RZ, UR4 ;  /* 0x00000004ff0d7e24 */ /* 0x000fc6000f8e00ff */
[----:B------:R-:W-:-:S04]  /*2140*/  SEL R0, RZ, 0xffffffff, !P0 ;  /* 0xffffffffff007807 */ /* 0x000fc80004000000 */
[----:B------:R-:W-:-:S13]  /*2150*/  ISETP.NE.AND P0, PT, R0, RZ, PT ;  /* 0x000000ff0000720c */ /* 0x000fda0003f05270 */
[----:B------:R-:W-:Y:S05]  /*2160*/  @P0 BRA `(.L_x_35) ;  /* 0x0000000000240947 */ /* 0x000fea0003800000 */
.L_x_36:
[----:B------:R-:W-:Y:S05]  /*2170*/  NANOSLEEP 0x64 ;  /* 0x000000640000795d */ /* 0x000fea0003800000 */
[----:B------:R-:W-:-:S05]  /*2180*/  UMOV UR4, 0x10 ;  /* 0x0000001000047882 */ /* 0x000fca0000000000 */
[----:B------:R-:W-:Y:S04]  /*2190*/  DEPBAR.LE SB3, 0x36 ;  /* 0x0000bd800000791a */ /* 0x000fe80000000000 */
[----:B------:R-:W3:Y:S02]  /*21a0*/  UTCATOMSWS.2CTA.FIND_AND_SET.ALIGN UP0, UR4, UR4 ;  /* 0x00000004000475e3 */ /* 0x000ee40008200800 */
[----:B---3--:R-:W-:Y:S01]  /*21b0*/  PLOP3.LUT P0, PT, PT, PT, UP0, 0x80, 0x8 ;  /* 0x000000000008781c */ /* 0x008fe20003f0f008 */
[----:B------:R-:W-:-:S03]  /*21c0*/  IMAD.U32 R13, RZ, RZ, UR4 ;  /* 0x00000004ff0d7e24 */ /* 0x000fc6000f8e00ff */
[----:B------:R-:W-:-:S04]  /*21d0*/  SEL R0, RZ, 0xffffffff, !P0 ;  /* 0xffffffffff007807 */ /* 0x000fc80004000000 */
[----:B------:R-:W-:-:S13]  /*21e0*/  ISETP.NE.AND P0, PT, R0, RZ, PT ;  /* 0x000000ff0000720c */ /* 0x000fda0003f05270 */
[----:B------:R-:W-:Y:S05]  /*21f0*/  @!P0 BRA `(.L_x_36) ;  /* 0xfffffffc00dc8947 */ /* 0x000fea000383ffff */
.L_x_35:
[----:B------:R-:W-:Y:S01]  /*2200*/  MOV R0, 0x60 ;  /* 0x0000006000007802 */ /* 0x000fe20000000f00 */
[----:B------:R-:W-:Y:S02]  /*2210*/  VIADD R7, R4, 0x78 ;  /* 0x0000007804077836 */ /* 0x000fe40000000000 */
[----:B------:R-:W-:Y:S01]  /*2220*/  IMAD.MOV.U32 R8, RZ, RZ, 0x4 ;  /* 0x00000004ff087424 */ /* 0x000fe200078e00ff */
[----:B------:R-:W-:Y:S02]  /*2230*/  LEA R11, R5, R0, 0x18 ;  /* 0x00000000050b7211 */ /* 0x000fe400078ec0ff */
[----:B------:R-:W-:-:S03]  /*2240*/  MOV R0, 0x58 ;  /* 0x0000005800007802 */ /* 0x000fc60000000f00 */
[----:B------:R-:W3:Y:S01]  /*2250*/  LDS R14, [R11] ;  /* 0x000000000b0e7984 */ /* 0x000ee20000000800 */
[----:B------:R-:W-:Y:S01]  /*2260*/  LEA R3, R5, R0, 0x18 ;  /* 0x0000000005037211 */ /* 0x000fe200078ec0ff */
[----:B---3--:R-:W-:-:S04]  /*2270*/  IMAD.U32 R14, R14, -0x80000000, RZ ;  /* 0x800000000e0e7824 */ /* 0x008fc800078e00ff */
[----:B------:R-:W3:Y:S02]  /*2280*/  SYNCS.PHASECHK.TRANS64.TRYWAIT P0, [R3+URZ], R14 ;  /* 0x0000000e030075a7 */ /* 0x000ee400080011ff */
[----:B---3--:R-:W-:Y:S05]  /*2290*/  @P0 BRA `(.L_x_37) ;  /* 0x0000000000080947 */ /* 0x008fea0003800000 */
[----:B------:R-:W3:Y:S02]  /*22a0*/  SYNCS.PHASECHK.TRANS64.TRYWAIT P0, [R3+URZ], R14 ;  /* 0x0000000e030075a7 */ /* 0x000ee400080011ff */
[----:B---3--:R-:W-:Y:S05]  /*22b0*/  @!P0 BRA `(.L_x_38) ;  /* 0x0000002800f88947 */ /* 0x008fea0003800000 */
.L_x_37:
[C---:B---3--:R-:W-:Y:S01]  /*22c0*/  PRMT R3, R10.reuse, 0x654, R3 ;  /* 0x000006540a037816 */ /* 0x048fe20000000003 */
[C---:B------:R-:W-:Y:S01]  /*22d0*/  IMAD.SHL.U32 R9, R13.reuse, 0x20, RZ ;  /* 0x000000200d097824 */ /* 0x040fe200078e00ff */
[----:B------:R-:W-:Y:S01]  /*22e0*/  PRMT R2, R10, 0x654, R7 ;  /* 0x000006540a027816 */ /* 0x000fe20000000007 */
[----:B------:R-:W-:Y:S01]  /*22f0*/  IMAD.MOV.U32 R6, RZ, RZ, 0xffff ;  /* 0x0000ffffff067424 */ /* 0x000fe200078e00ff */
[----:B------:R3:W-:Y:S01]  /*2300*/  SYNCS.ARRIVE.TRANS64.RED RZ, [R3+URZ], R8 ;  /* 0x0000000803ff79a7 */ /* 0x0007e200080004ff */
[----:B------:R-:W-:Y:S01]  /*2310*/  IMAD.MOV.U32 R0, RZ, RZ, 0x1 ;  /* 0x00000001ff007424 */ /* 0x000fe200078e00ff */
[----:B------:R4:W-:Y:S01]  /*2320*/  STS [R4+0x78], R9 ;  /* 0x0000780904007388 */ /* 0x0009e20000000800 */
[----:B------:R-:W-:Y:S01]  /*2330*/  VIADD R7, R13, 0x10 ;  /* 0x000000100d077836 */ /* 0x000fe20000000000 */
[----:B------:R-:W-:Y:S02]  /*2340*/  SHF.L.U32 R6, R6, R13, RZ ;  /* 0x0000000d06067219 */ /* 0x000fe400000006ff */
[----:B------:R4:W-:Y:S02]  /*2350*/  STAS [R2.64], R13 ;  /* 0x0000000d02007dbd */ /* 0x0009e4000c0008ff */
[----:B------:R-:W-:-:S04]  /*2360*/  SHF.L.U32 R7, R0, R7, RZ ;  /* 0x0000000700077219 */ /* 0x000fc800000006ff */
[----:B------:R-:W-:Y:S02]  /*2370*/  LOP3.LUT R6, R7, R6, RZ, 0xfc, !PT ;  /* 0x0000000607067212 */ /* 0x000fe400078efcff */
[----:B---3--:R-:W-:-:S04]  /*2380*/  MOV R8, 0x50 ;  /* 0x0000005000087802 */ /* 0x008fc80000000f00 */
[----:B------:R-:W-:-:S05]  /*2390*/  LEA R7, R5, R8, 0x18 ;  /* 0x0000000805077211 */ /* 0x000fca00078ec0ff */
[----:B------:R4:W-:Y:S04]  /*23a0*/  ATOMS.OR RZ, [R7], R6 ;  /* 0x0000000607ff738c */ /* 0x0009e80003000000 */
[----:B------:R4:W-:Y:S02]  /*23b0*/  ATOMS.XOR RZ, [R11], R0 ;  /* 0x000000000bff738c */ /* 0x0009e40003800000 */
.L_x_34:
[----:B-12---:R-:W-:Y:S05]  /*23c0*/  BSYNC B0 ;  /* 0x0000000000007941 */ /* 0x006fea0003800000 */
.L_x_33:
[----:B------:R-:W-:Y:S05]  /*23d0*/  @P1 BRA `(.L_x_39) ;  /* 0x0000000000881947 */ /* 0x000fea0003800000 */
[----:B------:R-:W-:Y:S05]  /*23e0*/  WARPSYNC.ALL ;  /* 0x0000000000007948 */ /* 0x000fea0003800000 */
[----:B------:R-:W-:Y:S01]  /*23f0*/  NOP ;  /* 0x0000000000007918 */ /* 0x000fe20000000000 */
[----:B------:R-:W-:-:S13]  /*2400*/  ELECT P0, URZ, PT ;  /* 0x0000000000ff782f */ /* 0x000fda0003800000 */
[----:B------:R-:W-:Y:S05]  /*2410*/  @!P0 BRA `(.L_x_39) ;  /* 0x0000000000788947 */ /* 0x000fea0003800000 */
[----:B----4-:R-:W-:Y:S02]  /*2420*/  MOV R0, 0x60 ;  /* 0x0000006000007802 */ /* 0x010fe40000000f00 */
[----:B------:R-:W-:Y:S02]  /*2430*/  MOV R2, 0x58 ;  /* 0x0000005800027802 */ /* 0x000fe40000000f00 */
[C---:B------:R-:W-:Y:S02]  /*2440*/  LEA R7, R5.reuse, R0, 0x18 ;  /* 0x0000000005077211 */ /* 0x040fe400078ec0ff */
[----:B------:R-:W-:-:S03]  /*2450*/  LEA R3, R5, R2, 0x18 ;  /* 0x0000000205037211 */ /* 0x000fc600078ec0ff */
[----:B------:R-:W3:Y:S02]  /*2460*/  LDS R0, [R7] ;  /* 0x0000000007007984 */ /* 0x000ee40000000800 */
[----:B---3--:R-:W-:-:S04]  /*2470*/  IMAD.U32 R8, R0, -0x80000000, RZ ;  /* 0x8000000000087824 */ /* 0x008fc800078e00ff */
[----:B------:R-:W3:Y:S02]  /*2480*/  SYNCS.PHASECHK.TRANS64.TRYWAIT P0, [R3+URZ], R8 ;  /* 0x00000008030075a7 */ /* 0x000ee400080011ff */
[----:B---3--:R-:W-:Y:S05]  /*2490*/  @P0 BRA `(.L_x_40) ;  /* 0x0000000000080947 */ /* 0x008fea0003800000 */
[----:B------:R-:W3:Y:S02]  /*24a0*/  SYNCS.PHASECHK.TRANS64.TRYWAIT P0, [R3+URZ], R8 ;  /* 0x00000008030075a7 */ /* 0x000ee400080011ff */
[----:B---3--:R-:W-:Y:S05]  /*24b0*/  @!P0 BRA `(.L_x_41) ;  /* 0x0000002800908947 */ /* 0x008fea0003800000 */
.L_x_40:
[----:B------:R-:W4:Y:S01]  /*24c0*/  LDS R13, [R4+0x78] ;  /* 0x00007800040d7984 */ /* 0x000f220000000800 */
[----:B------:R-:W-:Y:S01]  /*24d0*/  IMAD.MOV.U32 R2, RZ, RZ, 0xffff ;  /* 0x0000ffffff027424 */ /* 0x000fe200078e00ff */
[----:B---3--:R-:W-:Y:S01]  /*24e0*/  PRMT R3, R10, 0x654, R3 ;  /* 0x000006540a037816 */ /* 0x008fe20000000003 */
[----:B------:R-:W-:Y:S02]  /*24f0*/  IMAD.MOV.U32 R0, RZ, RZ, 0x1 ;  /* 0x00000001ff007424 */ /* 0x000fe400078e00ff */
[C---:B----4-:R-:W-:Y:S01]  /*2500*/  IMAD.SHL.U32 R11, R13.reuse, 0x20, RZ ;  /* 0x000000200d0b7824 */ /* 0x050fe200078e00ff */
[----:B------:R-:W-:Y:S01]  /*2510*/  SHF.L.U32 R2, R2, R13, RZ ;  /* 0x0000000d02027219 */ /* 0x000fe200000006ff */
[----:B------:R-:W-:-:S03]  /*2520*/  VIADD R9, R13, 0x10 ;  /* 0x000000100d097836 */ /* 0x000fc60000000000 */
[----:B------:R3:W-:Y:S01]  /*2530*/  STS [R4+0x78], R11 ;  /* 0x0000780b04007388 */ /* 0x0007e20000000800 */
[----:B------:R-:W-:Y:S02]  /*2540*/  MOV R6, 0x50 ;  /* 0x0000005000067802 */ /* 0x000fe40000000f00 */
[----:B------:R-:W-:Y:S02]  /*2550*/  SHF.L.U32 R9, R0, R9, RZ ;  /* 0x0000000900097219 */ /* 0x000fe400000006ff */
[----:B------:R-:W-:Y:S02]  /*2560*/  LEA R5, R5, R6, 0x18 ;  /* 0x0000000605057211 */ /* 0x000fe400078ec0ff */
[----:B------:R-:W-:-:S05]  /*2570*/  LOP3.LUT R2, R9, R2, RZ, 0xfc, !PT ;  /* 0x0000000209027212 */ /* 0x000fca00078efcff */
[----:B------:R3:W-:Y:S01]  /*2580*/  ATOMS.OR RZ, [R5], R2 ;  /* 0x0000000205ff738c */ /* 0x0007e20003000000 */
[----:B------:R3:W-:Y:S03]  /*2590*/  SYNCS.ARRIVE.TRANS64.RED.A1T0 RZ, [R3+URZ], RZ ;  /* 0x000000ff03ff79a7 */ /* 0x0007e600081004ff */
[----:B------:R3:W-:Y:S01]  /*25a0*/  ATOMS.XOR RZ, [R7], R0 ;  /* 0x0000000007ff738c */ /* 0x0007e20003800000 */
[----:B------:R-:W-:Y:S05]  /*25b0*/  BRA `(.L_x_39) ;  /* 0x0000000000107947 */ /* 0x000fea0003800000 */
.L_x_32:
[----:B------:R-:W-:Y:S02]  /*25c0*/  MOV R3, 0xffffffff ;  /* 0xffffffff00037802 */ /* 0x000fe40000000f00 */
[----:B------:R-:W-:-:S03]  /*25d0*/  MOV R2, 0x2600 ;  /* 0x0000260000027802 */ /* 0x000fc60000000f00 */
[----:B------:R4:W-:Y:S04]  /*25e0*/  STS [R4+0x78], R3 ;  /* 0x0000780304007388 */ /* 0x0009e80000000800 */
[----:B-1234-:R-:W-:Y:S05]  /*25f0*/  CALL.REL.NOINC `($__internal_1_$__cuda_sm10x_tcgen05_guardrail_trap_phase_invalid_during_alloc) ;  /* 0x0000002800987944 */ /* 0x01efea0003c00000 */
.L_x_39:
[----:B------:R-:W-:Y:S05]  /*2600*/  WARPSYNC.ALL ;  /* 0x0000000000007948 */ /* 0x000fea0003800000 */
[----:B------:R-:W-:Y:S01]  /*2610*/  NOP ;  /* 0x0000000000007918 */ /* 0x000fe20000000000 */
.L_x_31:
[----:B------:R-:W5:Y:S08]  /*2620*/  S2UR UR10, SR_CgaCtaId ;  /* 0x00000000000a79c3 */ /* 0x000f700000008800 */
[----:B----45:R-:W-:Y:S06]  /*2630*/  BAR.SYNC.DEFER_BLOCKING 0x2, 0xa0 ;  /* 0x0082800000007b1d */ /* 0x030fec0000010000 */
[----:B------:R-:W-:-:S02]  /*2640*/  UMOV UR9, 0x400 ;  /* 0x0000040000097882 */ /* 0x000fc40000000000 */
[----:B------:R-:W4:Y:S01]  /*2650*/  S2UR UR19, SR_CTAID.Z ;  /* 0x00000000001379c3 */ /* 0x000f220000002700 */
[----:B------:R-:W-:Y:S02]  /*2660*/  ULEA UR9, UR10, UR9, 0x18 ;  /* 0x000000090a097291 */ /* 0x000fe4000f8ec0ff */
[----:B----4-:R-:W-:-:S07]  /*2670*/  UISETP.GT.U32.AND UP0, UPT, UR19, 0x1ff, UPT ;  /* 0x000001ff1300788c */ /* 0x010fce000bf04070 */
[----:B---3--:R-:W3:Y:S02]  /*2680*/  LDS R0, [UR9+0x78] ;  /* 0x00007809ff007984 */ /* 0x008ee40008000800 */
[----:B---3--:R-:W-:Y:S01]  /*2690*/  R2UR UR20, R0 ;  /* 0x00000000001472ca */ /* 0x008fe200000e0000 */
[----:B------:R-:W-:-:S14]  /*26a0*/  BRA.U UP0, `(.L_x_42) ;  /* 0x00000021005c7547 */ /* 0x000fdc000b800000 */
[----:B------:R-:W3:Y:S01]  /*26b0*/  LDCU.64 UR4, c[0x0][0x6c0] ;  /* 0x0000d800ff0477ac */ /* 0x000ee20008000a00 */
[----:B------:R-:W-:Y:S01]  /*26c0*/  HFMA2 R70, -RZ, RZ, 0, 0 ;  /* 0x00000000ff467431 */ /* 0x000fe200000001ff */
[----:B------:R-:W4:Y:S01]  /*26d0*/  LDCU UR8, c[0x0][0x6d0] ;  /* 0x0000da00ff0877ac */ /* 0x000f220008000800 */
[----:B------:R-:W5:Y:S01]  /*26e0*/  LDCU UR12, c[0x0][0x374] ;  /* 0x00006e80ff0c77ac */ /* 0x000f620008000800 */
[----:B------:R-:W5:Y:S01]  /*26f0*/  LDCU UR11, c[0x0][0x370] ;  /* 0x00006e00ff0b77ac */ /* 0x000f620008000800 */
[----:B------:R-:W-:Y:S02]  /*2700*/  UISETP.NE.AND UP0, UPT, UR10, UR29, UPT ;  /* 0x0000001d0a00728c */ /* 0x000fe4000bf05270 */
[----:B---3--:R-:W-:Y:S02]  /*2710*/  UIMAD.WIDE.U32 UR6, UR19, UR5, URZ ;  /* 0x00000005130672a5 */ /* 0x008fe4000f8e00ff */
[----:B------:R-:W-:Y:S02]  /*2720*/  UISETP.LT.AND UP0, UPT, UR10, URZ, UP0 ;  /* 0x000000ff0a00728c */ /* 0x000fe40008701270 */
[----:B------:R-:W-:Y:S01]  /*2730*/  UIADD3 UR5, UPT, UPT, UR19, -UR7, URZ ;  /* 0x8000000713057290 */ /* 0x000fe2000fffe0ff */
[----:B------:R-:W3:Y:S03]  /*2740*/  LDCU.64 UR24, c[0x0][0x348] ;  /* 0x00006900ff1877ac */ /* 0x000ee60008000a00 */
[----:B-1----:R-:W-:-:S02]  /*2750*/  USHF.R.U32.HI UR5, URZ, UR23, UR5 ;  /* 0x00000017ff057299 */ /* 0x002fc40008011605 */
[----:B-----5:R-:W-:Y:S02]  /*2760*/  UIMAD UR11, UR12, UR11, URZ ;  /* 0x0000000b0c0b72a4 */ /* 0x020fe4000f8e02ff */
[----:B------:R-:W-:-:S04]  /*2770*/  UIADD3 UR5, UPT, UPT, UR7, UR5, URZ ;  /* 0x0000000507057290 */ /* 0x000fc8000fffe0ff */
[----:B--2---:R-:W-:-:S04]  /*2780*/  USHF.R.U32.HI UR6, URZ, UR22, UR5 ;  /* 0x00000016ff067299 */ /* 0x004fc80008011605 */
[----:B------:R-:W-:-:S04]  /*2790*/  UIADD3 UR6, UPT, UPT, -UR6, URZ, URZ ;  /* 0x000000ff06067290 */ /* 0x000fc8000fffe1ff */
[----:B------:R-:W-:Y:S01]  /*27a0*/  UIMAD UR6, UR4, UR6, UR19 ;  /* 0x00000006040672a4 */ /* 0x000fe2000f8e0213 */
[----:B------:R-:W1:Y:S03]  /*27b0*/  LDCU.64 UR4, c[0x0][0x6d8] ;  /* 0x0000db00ff0477ac */ /* 0x000e660008000a00 */
[----:B----4-:R-:W-:-:S04]  /*27c0*/  UIMAD.WIDE.U32 UR8, UR6, UR8, URZ ;  /* 0x00000008060872a5 */ /* 0x010fc8000f8e00ff */
[----:B------:R-:W-:-:S04]  /*27d0*/  UIADD3 UR7, UPT, UPT, UR6, -UR9, URZ ;  /* 0x8000000906077290 */ /* 0x000fc8000fffe0ff */
[----:B------:R-:W-:-:S03]  /*27e0*/  USHF.R.U32.HI UR7, URZ, UR21, UR7 ;  /* 0x00000015ff077299 */ /* 0x000fc60008011607 */
[----:B------:R-:W2:Y:S01]  /*27f0*/  S2UR UR8, SR_CTAID.X ;  /* 0x00000000000879c3 */ /* 0x000ea20000002500 */
[----:B------:R-:W-:-:S04]  /*2800*/  UIADD3 UR9, UPT, UPT, UR9, UR7, URZ ;  /* 0x0000000709097290 */ /* 0x000fc8000fffe0ff */
[----:B------:R-:W-:-:S03]  /*2810*/  USHF.R.U32.HI UR9, URZ, UR15, UR9 ;  /* 0x0000000fff097299 */ /* 0x000fc60008011609 */
[----:B------:R-:W4:Y:S01]  /*2820*/  S2UR UR7, SR_CgaCtaId ;  /* 0x00000000000779c3 */ /* 0x000f220000008800 */
[----:B-1----:R-:W-:Y:S02]  /*2830*/  UIMAD.WIDE.U32 UR16, UR9, UR5, URZ ;  /* 0x00000005091072a5 */ /* 0x002fe4000f8e00ff */
[----:B------:R-:W-:-:S04]  /*2840*/  USHF.R.U32.HI UR16, URZ, 0x1, UR30 ;  /* 0x00000001ff107899 */ /* 0x000fc8000801161e */
[----:B------:R-:W-:Y:S01]  /*2850*/  UIADD3 UR10, UPT, UPT, UR16, -0x1, URZ ;  /* 0xffffffff100a7890 */ /* 0x000fe2000fffe0ff */
[----:B------:R-:W-:Y:S01]  /*2860*/  UMOV UR5, UR17 ;  /* 0x0000001100057c82 */ /* 0x000fe20008000000 */
[----:B------:R-:W-:Y:S02]  /*2870*/  @!UP0 UIADD3 UR10, UPT, UPT, UR16, URZ, URZ ;  /* 0x000000ff100a8290 */ /* 0x000fe4000fffe0ff */
[----:B------:R-:W-:Y:S01]  /*2880*/  UIADD3 UR33, UPT, UPT, UR9, -UR5, URZ ;  /* 0x8000000509217290 */ /* 0x000fe2000fffe0ff */
[----:B------:R-:W-:Y:S01]  /*2890*/  UMOV UR17, 0x400 ;  /* 0x0000040000117882 */ /* 0x000fe20000000000 */
[----:B------:R-:W-:Y:S02]  /*28a0*/  UMOV UR16, URZ ;  /* 0x000000ff00107c82 */ /* 0x000fe40008000000 */
[----:B------:R-:W-:Y:S02]  /*28b0*/  USHF.R.U32.HI UR33, URZ, UR14, UR33 ;  /* 0x0000000eff217299 */ /* 0x000fe40008011621 */
[----:B--2---:R-:W-:-:S02]  /*28c0*/  USHF.L.U32 UR12, UR8, 0x7, URZ ;  /* 0x00000007080c7899 */ /* 0x004fc400080006ff */
[----:B------:R-:W-:Y:S01]  /*28d0*/  UIADD3 UR33, UPT, UPT, UR5, UR33, URZ ;  /* 0x0000002105217290 */ /* 0x000fe2000fffe0ff */
[----:B------:R-:W1:Y:S03]  /*28e0*/  LDCU UR5, c[0x0][0x378] ;  /* 0x00006f00ff0577ac */ /* 0x000e660008000800 */
[----:B------:R-:W-:Y:S02]  /*28f0*/  USHF.R.U32.HI UR33, URZ, UR13, UR33 ;  /* 0x0000000dff217299 */ /* 0x000fe40008011621 */
[----:B----4-:R-:W-:Y:S02]  /*2900*/  ULEA UR7, UR7, UR17, 0x18 ;  /* 0x0000001107077291 */ /* 0x010fe4000f8ec0ff */
[----:B------:R-:W-:Y:S02]  /*2910*/  UIADD3 UR33, UPT, UPT, -UR33, URZ, URZ ;  /* 0x000000ff21217290 */ /* 0x000fe4000fffe1ff */
[----:B------:R-:W-:-:S02]  /*2920*/  ULOP3.LUT UR12, UR12, 0x80, URZ, 0xc0, !UPT ;  /* 0x000000800c0c7892 */ /* 0x000fc4000f8ec0ff */
[----:B------:R-:W-:Y:S01]  /*2930*/  UIMAD UR33, UR4, UR33, UR9 ;  /* 0x00000021042172a4 */ /* 0x000fe2000f8e0209 */
[----:B------:R-:W2:Y:S01]  /*2940*/  LDCU UR4, c[0x0][0x6cc] ;  /* 0x0000d980ff0477ac */ /* 0x000ea20008000800 */
[----:B-1----:R-:W-:Y:S02]  /*2950*/  UIMAD UR5, UR11, UR5, URZ ;  /* 0x000000050b0572a4 */ /* 0x002fe4000f8e02ff */
[----:B------:R-:W-:Y:S02]  /*2960*/  UIADD3 UR9, UPT, UPT, -UR9, URZ, URZ ;  /* 0x000000ff09097290 */ /* 0x000fe4000fffe1ff */
[----:B------:R-:W-:Y:S02]  /*2970*/  ULEA.HI UR18, UR5, UR5, URZ, 0x1 ;  /* 0x0000000505127291 */ /* 0x000fe4000f8f08ff */
[----:B------:R-:W-:Y:S02]  /*2980*/  UIADD3 UR11, UPT, UPT, UR10, UR10, URZ ;  /* 0x0000000a0a0b7290 */ /* 0x000fe4000fffe0ff */
[----:B------:R-:W-:Y:S01]  /*2990*/  USHF.R.S32.HI UR18, URZ, 0x1, UR18 ;  /* 0x00000001ff127899 */ /* 0x000fe20008011412 */
[----:B------:R-:W-:Y:S01]  /*29a0*/  UMOV UR17, URZ ;  /* 0x000000ff00117c82 */ /* 0x000fe20008000000 */
[----:B--23--:R-:W-:-:S12]  /*29b0*/  UIMAD UR6, UR4, UR9, UR6 ;  /* 0x00000009040672a4 */ /* 0x00cfd8000f8e0206 */
.L_x_47:
[----:B------:R-:W-:Y:S01]  /*29c0*/  ULEA UR4, UR16, UR7, 0x3 ;  /* 0x0000000710047291 */ /* 0x000fe2000f8e18ff */
[----:B------:R-:W-:Y:S01]  /*29d0*/  IMAD.U32 R2, R70, -0x80000000, RZ ;  /* 0x8000000046027824 */ /* 0x000fe200078e00ff */
[----:B-1----:R-:W1:Y:S01]  /*29e0*/  S2R R3, SR_TID.X ;  /* 0x0000000000037919 */ /* 0x002e620000002100 */
[----:B------:R-:W2:Y:S01]  /*29f0*/  S2UR UR27, SR_CgaCtaId ;  /* 0x00000000001b79c3 */ /* 0x000ea20000008800 */
[----:B------:R-:W-:Y:S01]  /*2a00*/  UIADD3 UR6, UPT, UPT, UR6, UR6, URZ ;  /* 0x0000000606067290 */ /* 0x000fe2000fffe0ff */
[----:B------:R-:W-:Y:S01]  /*2a10*/  UMOV UR5, 0x400 ;  /* 0x0000040000057882 */ /* 0x000fe20000000000 */
[----:B------:R-:W-:Y:S02]  /*2a20*/  UIADD3 UR36, UP1, UPT, UR24, 0x2c0, URZ ;  /* 0x000002c018247890 */ /* 0x000fe4000ff3e0ff */
[----:B------:R-:W-:Y:S01]  /*2a30*/  ULOP3.LUT UR9, UR6, 0x1, UR8, 0xf8, !UPT ;  /* 0x0000000106097892 */ /* 0x000fe2000f8ef808 */
[----:B------:R-:W3:Y:S01]  /*2a40*/  SYNCS.PHASECHK.TRANS64.TRYWAIT P0, [UR4+0x50], R2 ;  /* 0x00005002ff0075a7 */ /* 0x000ee20008001104 */
[----:B------:R-:W-:-:S02]  /*2a50*/  UIADD3 UR34, UP0, UPT, UR24, 0x240, URZ ;  /* 0x0000024018227890 */ /* 0x000fc4000ff1e0ff */
[----:B------:R-:W-:Y:S02]  /*2a60*/  ULEA.HI UR6, UR6, UR9, URZ, 0x1 ;  /* 0x0000000906067291 */ /* 0x000fe4000f8f08ff */
[----:B------:R-:W-:Y:S02]  /*2a70*/  UIADD3.X UR37, UPT, UPT, URZ, UR25, URZ, UP1, !UPT ;  /* 0x00000019ff257290 */ /* 0x000fe40008ffe4ff */
[----:B------:R-:W-:Y:S02]  /*2a80*/  UIADD3.X UR35, UPT, UPT, URZ, UR25, URZ, UP0, !UPT ;  /* 0x00000019ff237290 */ /* 0x000fe400087fe4ff */
[----:B------:R-:W-:Y:S01]  /*2a90*/  UPLOP3.LUT UP2, UPT, UPT, UPT, UPT, 0x80, 0x8 ;  /* 0x000000000008789c */ /* 0x000fe20003f4f070 */
[----:B------:R-:W4:Y:S01]  /*2aa0*/  LDCU UR31, c[0x0][0x6e4] ;  /* 0x0000dc80ff1f77ac */ /* 0x000f220008000800 */
[----:B--2---:R-:W-:Y:S01]  /*2ab0*/  ULEA UR27, UR27, UR5, 0x18 ;  /* 0x000000051b1b7291 */ /* 0x004fe2000f8ec0ff */
[----:B------:R-:W2:Y:S01]  /*2ac0*/  S2UR UR10, SR_CgaCtaId ;  /* 0x00000000000a79c3 */ /* 0x000ea20000008800 */
[----:B------:R-:W-:-:S02]  /*2ad0*/  USHF.R.U32.HI UR5, URZ, 0x1, UR6 ;  /* 0x00000001ff057899 */ /* 0x000fc40008011606 */
[----:B------:R-:W-:Y:S01]  /*2ae0*/  ULOP3.LUT UR6, UR6, 0xfffffffe, URZ, 0xc0, !UPT ;  /* 0xfffffffe06067892 */ /* 0x000fe2000f8ec0ff */
[----:B-1----:R-:W-:Y:S01]  /*2af0*/  SHF.R.U32.HI R0, RZ, 0x5, R3 ;  /* 0x00000005ff007819 */ /* 0x002fe20000011603 */
[----:B------:R-:W-:Y:S02]  /*2b00*/  IMAD.SHL.U32 R3, R3, 0x80, RZ ;  /* 0x0000008003037824 */ /* 0x000fe400078e00ff */
[----:B------:R-:W-:Y:S01]  /*2b10*/  UISETP.NE.AND UP1, UPT, UR9, UR6, UPT ;  /* 0x000000060900728c */ /* 0x000fe2000bf25270 */
[----:B------:R-:W-:Y:S01]  /*2b20*/  R2UR UR32, R0 ;  /* 0x00000000002072ca */ /* 0x000fe200000e0000 */
[----:B------:R-:W-:Y:S01]  /*2b30*/  UIADD3 UR6, UPT, UPT, UR5, -0x1, URZ ;  /* 0xffffffff05067890 */ /* 0x000fe2000fffe0ff */
[----:B------:R-:W-:Y:S01]  /*2b40*/  LOP3.LUT R3, R3, 0xf80, RZ, 0xc0, !PT ;  /* 0x00000f8003037812 */ /* 0x000fe200078ec0ff */
[----:B------:R-:W-:-:S10]  /*2b50*/  UISETP.LT.AND UP1, UPT, UR9, URZ, UP1 ;  /* 0x000000ff0900728c */ /* 0x000fd40008f21270 */
[----:B------:R-:W-:Y:S01]  /*2b60*/  MOV R0, UR32 ;  /* 0x0000002000007c02 */ /* 0x000fe20008000f00 */
[----:B------:R-:W-:Y:S02]  /*2b70*/  ULEA UR28, UR32, UR20, 0x15 ;  /* 0x00000014201c7291 */ /* 0x000fe4000f8ea8ff */
[----:B------:R-:W-:Y:S02]  /*2b80*/  UISETP.NE.AND UP0, UPT, UR32, URZ, UPT ;  /* 0x000000ff2000728c */ /* 0x000fe4000bf05270 */
[----:B------:R-:W-:Y:S01]  /*2b90*/  IMAD R0, R0, 0x1000, R3 ;  /* 0x0000100000007824 */ /* 0x000fe200078e0203 */
[----:B------:R-:W-:-:S04]  /*2ba0*/  ULEA UR28, UR16, UR28, 0x7 ;  /* 0x0000001c101c7291 */ /* 0x000fc8000f8e38ff */
[----:B------:R-:W-:Y:S01]  /*2bb0*/  IADD3 R69, PT, PT, R0, UR7, RZ ;  /* 0x0000000700457c10 */ /* 0x000fe2000fffe0ff */
[----:B--234-:R-:W-:Y:S07]  /*2bc0*/  @!P0 BRA `(.L_x_43) ;  /* 0x0000002000e48947 */ /* 0x01cfee0003800000 */
.L_x_62:
[C---:B------:R-:W-:Y:S01]  /*2bd0*/  VIADD R7, R69.reuse, 0x4430 ;  /* 0x0000443045077836 */ /* 0x040fe20000000000 */
[----:B------:R-:W-:Y:S01]  /*2be0*/  @!UP1 UIADD3 UR6, UPT, UPT, UR5, URZ, URZ ;  /* 0x000000ff05069290 */ /* 0x000fe2000fffe0ff */
[C---:B------:R-:W-:Y:S01]  /*2bf0*/  VIADD R4, R69.reuse, 0x4420 ;  /* 0x0000442045047836 */ /* 0x040fe20000000000 */
[----:B------:R-:W-:Y:S01]  /*2c00*/  UMOV UR39, URZ ;  /* 0x000000ff00277c82 */ /* 0x000fe20008000000 */
[C---:B------:R-:W-:Y:S01]  /*2c10*/  VIADD R5, R69.reuse, 0x4410 ;  /* 0x0000441045057836 */ /* 0x040fe20000000000 */
[----:B------:R-:W-:Y:S01]  /*2c20*/  SHF.R.U32.HI R68, RZ, 0x3, R7 ;  /* 0x00000003ff447819 */ /* 0x000fe20000011607 */
[----:B------:R-:W-:Y:S01]  /*2c30*/  VIADD R69, R69, 0x4400 ;  /* 0x0000440045457836 */ /* 0x000fe20000000000 */
[----:B-1----:R-:W-:Y:S01]  /*2c40*/  SHF.R.U32.HI R3, RZ, 0x3, R4 ;  /* 0x00000003ff037819 */ /* 0x002fe20000011604 */
[----:B------:R-:W-:Y:S01]  /*2c50*/  ULEA UR6, UR6, UR12, 0x8 ;  /* 0x0000000c06067291 */ /* 0x000fe2000f8e40ff */
[----:B------:R-:W-:Y:S01]  /*2c60*/  SHF.R.U32.HI R2, RZ, 0x3, R5 ;  /* 0x00000003ff027819 */ /* 0x000fe20000011605 */
[----:B------:R-:W-:Y:S01]  /*2c70*/  UMOV UR26, 0x400 ;  /* 0x00000400001a7882 */ /* 0x000fe20000000000 */
[----:B------:R-:W-:-:S02]  /*2c80*/  SHF.R.U32.HI R0, RZ, 0x3, R69 ;  /* 0x00000003ff007819 */ /* 0x000fc40000011645 */
[----:B------:R-:W-:Y:S02]  /*2c90*/  LOP3.LUT R68, R7, 0x70, R68, 0x78, !PT ;  /* 0x0000007007447812 */ /* 0x000fe400078e7844 */
[----:B------:R-:W-:Y:S02]  /*2ca0*/  LOP3.LUT R3, R4, 0x70, R3, 0x78, !PT ;  /* 0x0000007004037812 */ /* 0x000fe400078e7803 */
[----:B------:R-:W-:Y:S02]  /*2cb0*/  LOP3.LUT R2, R5, 0x70, R2, 0x78, !PT ;  /* 0x0000007005027812 */ /* 0x000fe400078e7802 */
[----:B------:R-:W-:-:S07]  /*2cc0*/  LOP3.LUT R0, R69, 0x70, R0, 0x78, !PT ;  /* 0x0000007045007812 */ /* 0x000fce00078e7800 */
.L_x_46:
[----:B------:R-:W-:-:S04]  /*2cd0*/  USHF.L.U32 UR5, UR39, 0x5, URZ ;  /* 0x0000000527057899 */ /* 0x000fc800080006ff */
[----:B------:R-:W-:-:S09]  /*2ce0*/  UIADD3 UR4, UPT, UPT, UR5, UR28, URZ ;  /* 0x0000001c05047290 */ /* 0x000fd2000fffe0ff */
[----:B-1----:R-:W1:Y:S01]  /*2cf0*/  LDTM.x32 R36, tmem[UR4] ;  /* 0x00000004002479ee */ /* 0x002e6200082c0000 */
[----:B------:R-:W2:Y:S01]  /*2d00*/  LDTM.x32 R4, tmem[UR4+0x20] ;  /* 0x00002004000479ee */ /* 0x000ea200082c0000 */
[----:B------:R-:W-:-:S04]  /*2d10*/  USHF.R.U32.HI UR4, URZ, 0x1, UR39 ;  /* 0x00000001ff047899 */ /* 0x000fc80008011627 */
[----:B------:R-:W-:-:S04]  /*2d20*/  ULEA UR4, UR17, UR4, 0x2 ;  /* 0x0000000411047291 */ /* 0x000fc8000f8e10ff */
[----:B------:R-:W-:Y:S02]  /*2d30*/  USHF.R.S32.HI UR9, URZ, 0x1f, UR4 ;  /* 0x0000001fff097899 */ /* 0x000fe40008011404 */
[----:B------:R-:W-:Y:S02]  /*2d40*/  ULEA.HI UR38, UR4, UR4, URZ, 0x1 ;  /* 0x0000000404267291 */ /* 0x000fe4000f8f08ff */
[----:B------:R-:W-:Y:S02]  /*2d50*/  ULEA.HI UR9, UR9, UR4, URZ, 0x2 ;  /* 0x0000000409097291 */ /* 0x000fe4000f8f10ff */
[----:B------:R-:W-:Y:S02]  /*2d60*/  ULOP3.LUT UR38, UR38, 0xfffffffe, URZ, 0xc0, !UPT ;  /* 0xfffffffe26267892 */ /* 0x000fe4000f8ec0ff */
[----:B------:R-:W-:Y:S02]  /*2d70*/  ULOP3.LUT UR9, UR9, 0x3fffc, URZ, 0xc0, !UPT ;  /* 0x0003fffc09097892 */ /* 0x000fe4000f8ec0ff */
[----:B------:R-:W-:-:S02]  /*2d80*/  UIADD3 UR38, UPT, UPT, UR4, -UR38, URZ ;  /* 0x8000002604267290 */ /* 0x000fc4000fffe0ff */
[----:B------:R-:W-:Y:S01]  /*2d90*/  UIADD3 UR9, UPT, UPT, UR4, -UR9, URZ ;  /* 0x8000000904097290 */ /* 0x000fe2000fffe0ff */
[----:B-1----:R-:W-:Y:S01]  /*2da0*/  FMUL R71, R37, UR31 ;  /* 0x0000001f25477c20 */ /* 0x002fe20008400000 */
[----:B--2---:R-:W-:Y:S01]  /*2db0*/  FMUL R75, R4, UR31 ;  /* 0x0000001f044b7c20 */ /* 0x004fe20008400000 */
[----:B------:R-:W-:Y:S01]  /*2dc0*/  FMUL R76, R5, UR31 ;  /* 0x0000001f054c7c20 */ /* 0x000fe20008400000 */
[----:B------:R-:W-:Y:S01]  /*2dd0*/  FMUL R72, R36, UR31 ;  /* 0x0000001f24487c20 */ /* 0x000fe20008400000 */
[----:B------:R-:W-:Y:S01]  /*2de0*/  FMUL R73, R39, UR31 ;  /* 0x0000001f27497c20 */ /* 0x000fe20008400000 */
[----:B------:R-:W-:Y:S01]  /*2df0*/  FMUL R78, R75, -1.4426950216293334961 ;  /* 0xbfb8aa3b4b4e7820 */ /* 0x000fe20000400000 */
[----:B------:R-:W-:Y:S01]  /*2e00*/  FMUL R80, R76, -1.4426950216293334961 ;  /* 0xbfb8aa3b4c507820 */ /* 0x000fe20000400000 */
[----:B------:R-:W-:Y:S01]  /*2e10*/  FMUL R74, R38, UR31 ;  /* 0x0000001f264a7c20 */ /* 0x000fe20008400000 */
[----:B------:R-:W-:Y:S01]  /*2e20*/  FMUL R41, R41, UR31 ;  /* 0x0000001f29297c20 */ /* 0x000fe20008400000 */
[----:B------:R-:W-:Y:S01]  /*2e30*/  FMUL R43, R43, UR31 ;  /* 0x0000001f2b2b7c20 */ /* 0x000fe20008400000 */
[----:B------:R-:W-:Y:S01]  /*2e40*/  FMUL R42, R42, UR31 ;  /* 0x0000001f2a2a7c20 */ /* 0x000fe20008400000 */
[----:B------:R-:W1:Y:S01]  /*2e50*/  MUFU.EX2 R78, R78 ;  /* 0x0000004e004e7308 */ /* 0x000e620000000800 */
[----:B------:R-:W-:Y:S01]  /*2e60*/  FMUL R40, R40, UR31 ;  /* 0x0000001f28287c20 */ /* 0x000fe20008400000 */
[----:B------:R-:W-:Y:S01]  /*2e70*/  MOV R77, UR9 ;  /* 0x00000009004d7c02 */ /* 0x000fe20008000f00 */
[----:B------:R-:W-:Y:S01]  /*2e80*/  FMUL R79, R6, UR31 ;  /* 0x0000001f064f7c20 */ /* 0x000fe20008400000 */
[----:B------:R-:W-:Y:S01]  /*2e90*/  F2FP.BF16.F32.PACK_AB R39, R43, R42 ;  /* 0x0000002a2b27723e */ /* 0x000fe200000010ff */
[----:B------:R-:W-:Y:S01]  /*2ea0*/  FMUL R45, R45, UR31 ;  /* 0x0000001f2d2d7c20 */ /* 0x000fe20008400000 */
[----:B------:R-:W-:Y:S01]  /*2eb0*/  F2FP.BF16.F32.PACK_AB R38, R41, R40 ;  /* 0x000000282926723e */ /* 0x000fe200000010ff */
[----:B------:R-:W-:Y:S01]  /*2ec0*/  FMUL R44, R44, UR31 ;  /* 0x0000001f2c2c7c20 */ /* 0x000fe20008400000 */
[----:B------:R-:W2:Y:S01]  /*2ed0*/  MUFU.EX2 R80, R80 ;  /* 0x0000005000507308 */ /* 0x000ea20000000800 */
[----:B------:R-:W-:Y:S01]  /*2ee0*/  F2FP.BF16.F32.PACK_AB R37, R73, R74 ;  /* 0x0000004a4925723e */ /* 0x000fe200000010ff */
[----:B------:R-:W-:Y:S01]  /*2ef0*/  FMUL R47, R47, UR31 ;  /* 0x0000001f2f2f7c20 */ /* 0x000fe20008400000 */
[----:B------:R-:W-:Y:S01]  /*2f00*/  F2FP.BF16.F32.PACK_AB R36, R71, R72 ;  /* 0x000000484724723e */ /* 0x000fe200000010ff */
[----:B------:R-:W-:Y:S01]  /*2f10*/  FMUL R49, R49, UR31 ;  /* 0x0000001f31317c20 */ /* 0x000fe20008400000 */
[----:B------:R-:W-:Y:S01]  /*2f20*/  LEA R4, R77, R0, 0xe ;  /* 0x000000004d047211 */ /* 0x000fe200078e70ff */
[----:B------:R-:W-:Y:S01]  /*2f30*/  FMUL R48, R48, UR31 ;  /* 0x0000001f30307c20 */ /* 0x000fe20008400000 */
[----:B------:R-:W-:Y:S01]  /*2f40*/  FMUL R51, R51, UR31 ;  /* 0x0000001f33337c20 */ /* 0x000fe20008400000 */
[----:B------:R-:W-:Y:S01]  /*2f50*/  FMUL R50, R50, UR31 ;  /* 0x0000001f32327c20 */ /* 0x000fe20008400000 */
[----:B------:R-:W-:Y:S01]  /*2f60*/  FMUL R46, R46, UR31 ;  /* 0x0000001f2e2e7c20 */ /* 0x000fe20008400000 */
[----:B------:R-:W-:Y:S01]  /*2f70*/  FMUL R81, R79, -1.4426950216293334961 ;  /* 0xbfb8aa3b4f517820 */ /* 0x000fe20000400000 */
[----:B------:R3:W-:Y:S01]  /*2f80*/  STS.128 [R4], R36 ;  /* 0x0000002404007388 */ /* 0x0007e20000000c00 */
[----:B------:R-:W-:Y:S01]  /*2f90*/  FMUL R82, R7, UR31 ;  /* 0x0000001f07527c20 */ /* 0x000fe20008400000 */
[----:B-1----:R-:W-:Y:S01]  /*2fa0*/  FADD R90, R78, 1 ;  /* 0x3f8000004e5a7421 */ /* 0x002fe20000000000 */
[----:B------:R-:W-:Y:S01]  /*2fb0*/  FMUL R8, R8, UR31 ;  /* 0x0000001f08087c20 */ /* 0x000fe20008400000 */
[----:B------:R-:W-:Y:S01]  /*2fc0*/  F2FP.BF16.F32.PACK_AB R7, R51, R50 ;  /* 0x000000323307723e */ /* 0x000fe200000010ff */
[----:B------:R-:W-:Y:S01]  /*2fd0*/  FMUL R53, R53, UR31 ;  /* 0x0000001f35357c20 */ /* 0x000fe20008400000 */
        /* <DEDUP_REMOVED lines=9> */
[----:B------:R-:W-:Y:S01]  /*3070*/  FMUL R54, R54, UR31 ;  /* 0x0000001f36367c20 */ /* 0x000fe20008400000 */
[----:B------:R-:W-:Y:S01]  /*3080*/  FMUL R16, R16, UR31 ;  /* 0x0000001f10107c20 */ /* 0x000fe20008400000 */
[----:B------:R-:W1:Y:S01]  /*3090*/  MUFU.EX2 R81, R81 ;  /* 0x0000005100517308 */ /* 0x000e620000000800 */
[----:B------:R-:W-:Y:S01]  /*30a0*/  FMUL R9, R9, UR31 ;  /* 0x0000001f09097c20 */ /* 0x000fe20008400000 */
[----:B------:R-:W-:Y:S01]  /*30b0*/  FMUL R84, R82, -1.4426950216293334961 ;  /* 0xbfb8aa3b52547820 */ /* 0x000fe20000400000 */
[----:B------:R-:W-:Y:S01]  /*30c0*/  LEA R88, R77, R3, 0xe ;  /* 0x000000034d587211 */ /* 0x000fe200078e70ff */
[----:B------:R-:W-:Y:S01]  /*30d0*/  FMUL R89, R16, -1.4426950216293334961 ;  /* 0xbfb8aa3b10597820 */ /* 0x000fe20000400000 */
[----:B--2---:R-:W-:Y:S01]  /*30e0*/  FADD R92, R80, 1 ;  /* 0x3f800000505c7421 */ /* 0x004fe20000000000 */
[----:B------:R-:W-:Y:S01]  /*30f0*/  FMUL R13, R13, UR31 ;  /* 0x0000001f0d0d7c20 */ /* 0x000fe20008400000 */
[----:B------:R-:W-:Y:S01]  /*3100*/  FMUL R11, R11, UR31 ;  /* 0x0000001f0b0b7c20 */ /* 0x000fe20008400000 */
[----:B------:R-:W2:Y:S01]  /*3110*/  MUFU.RCP R90, R90 ;  /* 0x0000005a005a7308 */ /* 0x000ea20000001000 */
[----:B------:R-:W-:Y:S01]  /*3120*/  FMUL R10, R10, UR31 ;  /* 0x0000001f0a0a7c20 */ /* 0x000fe20008400000 */
[----:B------:R-:W-:Y:S01]  /*3130*/  FMUL R87, R13, -1.4426950216293334961 ;  /* 0xbfb8aa3b0d577820 */ /* 0x000fe20000400000 */
[----:B------:R-:W-:Y:S01]  /*3140*/  FMUL R12, R12, UR31 ;  /* 0x0000001f0c0c7c20 */ /* 0x000fe20008400000 */
[----:B------:R-:W-:Y:S01]  /*3150*/  FMUL R17, R17, UR31 ;  /* 0x0000001f11117c20 */ /* 0x000fe20008400000 */
[----:B------:R-:W-:Y:S01]  /*3160*/  FMUL R18, R18, UR31 ;  /* 0x0000001f12127c20 */ /* 0x000fe20008400000 */
[----:B---3--:R-:W-:Y:S01]  /*3170*/  F2FP.BF16.F32.PACK_AB R4, R45, R44 ;  /* 0x0000002c2d04723e */ /* 0x008fe200000010ff */
[----:B------:R-:W-:Y:S01]  /*3180*/  FMUL R37, R8, -1.4426950216293334961 ;  /* 0xbfb8aa3b08257820 */ /* 0x000fe20000400000 */
[----:B------:R-:W-:Y:S01]  /*3190*/  FMUL R38, R9, -1.4426950216293334961 ;  /* 0xbfb8aa3b09267820 */ /* 0x000fe20000400000 */
[----:B------:R-:W3:Y:S01]  /*31a0*/  MUFU.EX2 R36, R84 ;  /* 0x0000005400247308 */ /* 0x000ee20000000800 */
[----:B-1----:R-:W-:Y:S01]  /*31b0*/  FADD R80, R81, 1 ;  /* 0x3f80000051507421 */ /* 0x002fe20000000000 */
[----:B------:R1:W-:Y:S01]  /*31c0*/  STS.128 [R83], R4 ;  /* 0x0000000453007388 */ /* 0x0003e20000000c00 */
[----:B------:R-:W-:Y:S01]  /*31d0*/  FMUL R39, R10, -1.4426950216293334961 ;  /* 0xbfb8aa3b0a277820 */ /* 0x000fe20000400000 */
[----:B------:R-:W-:Y:S01]  /*31e0*/  FMUL R15, R15, UR31 ;  /* 0x0000001f0f0f7c20 */ /* 0x000fe20008400000 */
[----:B------:R-:W-:Y:S01]  /*31f0*/  FMUL R14, R14, UR31 ;  /* 0x0000001f0e0e7c20 */ /* 0x000fe20008400000 */
[----:B------:R-:W-:Y:S01]  /*3200*/  FMUL R19, R19, UR31 ;  /* 0x0000001f13137c20 */ /* 0x000fe20008400000 */
[----:B------:R-:W-:Y:S01]  /*3210*/  FMUL R20, R20, UR31 ;  /* 0x0000001f14147c20 */ /* 0x000fe20008400000 */
[----:B------:R-:W4:Y:S01]  /*3220*/  MUFU.EX2 R37, R37 ;  /* 0x0000002500257308 */ /* 0x000f220000000800 */
[----:B--2---:R-:W-:Y:S01]  /*3230*/  FMUL R81, R75, R90 ;  /* 0x0000005a4b517220 */ /* 0x004fe20000400000 */
[----:B------:R-:W-:Y:S01]  /*3240*/  FMUL R85, R15, -1.4426950216293334961 ;  /* 0xbfb8aa3b0f557820 */ /* 0x000fe20000400000 */
[----:B------:R-:W-:Y:S01]  /*3250*/  FMUL R86, R14, -1.4426950216293334961 ;  /* 0xbfb8aa3b0e567820 */ /* 0x000fe20000400000 */
[----:B------:R-:W-:Y:S01]  /*3260*/  ULEA UR9, UR10, UR26, 0x18 ;  /* 0x0000001a0a097291 */ /* 0x000fe2000f8ec0ff */
[----:B------:R-:W-:Y:S01]  /*3270*/  FMUL R72, R72, R81 ;  /* 0x0000005148487220 */ /* 0x000fe20000400000 */
[----:B------:R-:W-:Y:S01]  /*3280*/  FMUL R21, R21, UR31 ;  /* 0x0000001f15157c20 */ /* 0x000fe20008400000 */
[----:B------:R-:W-:Y:S01]  /*3290*/  FMUL R26, R26, UR31 ;  /* 0x0000001f1a1a7c20 */ /* 0x000fe20008400000 */
[----:B------:R-:W2:Y:S01]  /*32a0*/  MUFU.EX2 R38, R38 ;  /* 0x0000002600267308 */ /* 0x000ea20000000800 */
[----:B---3--:R-:W-:Y:S01]  /*32b0*/  FADD R91, R36, 1 ;  /* 0x3f800000245b7421 */ /* 0x008fe20000000000 */
[----:B------:R-:W-:Y:S01]  /*32c0*/  FMUL R84, R12, -1.4426950216293334961 ;  /* 0xbfb8aa3b0c547820 */ /* 0x000fe20000400000 */
[----:B------:R-:W-:Y:S01]  /*32d0*/  FMUL R78, R21, -1.4426950216293334961 ;  /* 0xbfb8aa3b154e7820 */ /* 0x000fe20000400000 */
[----:B------:R-:W-:Y:S01]  /*32e0*/  FMUL R27, R27, UR31 ;  /* 0x0000001f1b1b7c20 */ /* 0x000fe20008400000 */
[----:B------:R-:W-:Y:S01]  /*32f0*/  FMUL R32, R32, UR31 ;  /* 0x0000001f20207c20 */ /* 0x000fe20008400000 */
[----:B------:R-:W-:Y:S01]  /*3300*/  FMUL R34, R34, UR31 ;  /* 0x0000001f22227c20 */ /* 0x000fe20008400000 */
[----:B------:R-:W-:Y:S01]  /*3310*/  FMUL R35, R35, UR31 ;  /* 0x0000001f23237c20 */ /* 0x000fe20008400000 */
[----:B------:R-:W3:Y:S01]  /*3320*/  MUFU.RCP R80, R80 ;  /* 0x0000005000507308 */ /* 0x000ee20000001000 */
[----:B----4-:R-:W-:Y:S01]  /*3330*/  FADD R81, R37, 1 ;  /* 0x3f80000025517421 */ /* 0x010fe20000000000 */
[----:B------:R-:W-:Y:S01]  /*3340*/  FMUL R33, R33, UR31 ;  /* 0x0000001f21217c20 */ /* 0x000fe20008400000 */
[----:B------:R-:W-:Y:S01]  /*3350*/  FMUL R65, R65, UR31 ;  /* 0x0000001f41417c20 */ /* 0x000fe20008400000 */
[----:B------:R-:W-:Y:S01]  /*3360*/  FMUL R67, R67, UR31 ;  /* 0x0000001f43437c20 */ /* 0x000fe20008400000 */
[----:B------:R-:W-:-:S03]  /*3370*/  FMUL R64, R64, UR31 ;  /* 0x0000001f40407c20 */ /* 0x000fc60008400000 */
[----:B------:R-:W4:Y:S01]  /*3380*/  MUFU.RCP R81, R81 ;  /* 0x0000005100517308 */ /* 0x000f220000001000 */
[----:B-1----:R-:W-:Y:S01]  /*3390*/  F2FP.BF16.F32.PACK_AB R7, R59, R58 ;  /* 0x0000003a3b07723e */ /* 0x002fe200000010ff */
[----:B--2---:R-:W-:Y:S01]  /*33a0*/  FADD R90, R38, 1 ;  /* 0x3f800000265a7421 */ /* 0x004fe20000000000 */
[----:B------:R-:W-:Y:S01]  /*33b0*/  F2FP.BF16.F32.PACK_AB R6, R57, R56 ;  /* 0x000000383906723e */ /* 0x000fe200000010ff */
[----:B------:R-:W-:Y:S01]  /*33c0*/  FMUL R83, R11, -1.4426950216293334961 ;  /* 0xbfb8aa3b0b537820 */ /* 0x000fe20000400000 */
[----:B------:R-:W-:Y:S02]  /*33d0*/  F2FP.BF16.F32.PACK_AB R5, R55, R54 ;  /* 0x000000363705723e */ /* 0x000fe400000010ff */
[----:B------:R-:W-:Y:S01]  /*33e0*/  F2FP.BF16.F32.PACK_AB R4, R53, R52 ;  /* 0x000000343504723e */ /* 0x000fe200000010ff */
[----:B------:R-:W-:Y:S01]  /*33f0*/  MUFU.RCP R90, R90 ;  /* 0x0000005a005a7308 */ /* 0x000fe20000001000 */
[----:B---3--:R-:W-:-:S03]  /*3400*/  FMUL R37, R79, R80 ;  /* 0x000000504f257220 */ /* 0x008fc60000400000 */
[----:B------:R1:W-:Y:S04]  /*3410*/  STS.128 [R88], R4 ;  /* 0x0000000458007388 */ /* 0x0003e80000000c00 */
[----:B------:R-:W-:Y:S01]  /*3420*/  MUFU.EX2 R87, R87 ;  /* 0x0000005700577308 */ /* 0x000fe20000000800 */
[----:B----4-:R-:W-:-:S07]  /*3430*/  FMUL R81, R8, R81 ;  /* 0x0000005108517220 */ /* 0x010fce0000400000 */
[----:B------:R-:W2:Y:S08]  /*3440*/  MUFU.EX2 R83, R83 ;  /* 0x0000005300537308 */ /* 0x000eb00000000800 */
[----:B------:R-:W3:Y:S08]  /*3450*/  MUFU.EX2 R39, R39 ;  /* 0x0000002700277308 */ /* 0x000ef00000000800 */
[----:B------:R-:W4:Y:S01]  /*3460*/  MUFU.EX2 R84, R84 ;  /* 0x0000005400547308 */ /* 0x000f220000000800 */
[----:B--2---:R-:W-:Y:S01]  /*3470*/  FADD R83, R83, 1 ;  /* 0x3f80000053537421 */ /* 0x004fe20000000000 */
[----:B-1----:R-:W-:Y:S01]  /*3480*/  FMUL R5, R17, -1.4426950216293334961 ;  /* 0xbfb8aa3b11057820 */ /* 0x002fe20000400000 */
[----:B------:R-:W-:Y:S01]  /*3490*/  FMUL R6, R18, -1.4426950216293334961 ;  /* 0xbfb8aa3b12067820 */ /* 0x000fe20000400000 */
[----:B------:R-:W-:Y:S01]  /*34a0*/  FMUL R88, R19, -1.4426950216293334961 ;  /* 0xbfb8aa3b13587820 */ /* 0x000fe20000400000 */
[----:B------:R-:W-:-:S03]  /*34b0*/  FMUL R7, R20, -1.4426950216293334961 ;  /* 0xbfb8aa3b14077820 */ /* 0x000fc60000400000 */
[----:B------:R-:W1:Y:S01]  /*34c0*/  MUFU.EX2 R4, R89 ;  /* 0x0000005900047308 */ /* 0x000e620000000800 */
[----:B---3--:R-:W-:-:S07]  /*34d0*/  FADD R93, R39, 1 ;  /* 0x3f800000275d7421 */ /* 0x008fce0000000000 */
[----:B------:R-:W2:Y:S01]  /*34e0*/  MUFU.RCP R89, R92 ;  /* 0x0000005c00597308 */ /* 0x000ea20000001000 */
[----:B----4-:R-:W-:-:S07]  /*34f0*/  FADD R39, R84, 1 ;  /* 0x3f80000054277421 */ /* 0x010fce0000000000 */
[----:B------:R-:W-:Y:S01]  /*3500*/  MUFU.EX2 R5, R5 ;  /* 0x0000000500057308 */ /* 0x000fe20000000800 */
[----:B-1----:R-:W-:-:S07]  /*3510*/  FADD R4, R4, 1 ;  /* 0x3f80000004047421 */ /* 0x002fce0000000000 */
[----:B------:R-:W-:Y:S01]  /*3520*/  MUFU.EX2 R6, R6 ;  /* 0x0000000600067308 */ /* 0x000fe20000000800 */
[----:B--2---:R-:W-:-:S04]  /*3530*/  FMUL R36, R76, R89 ;  /* 0x000000594c247220 */ /* 0x004fc80000400000 */
[----:B------:R-:W-:Y:S01]  /*3540*/  FMUL R71, R71, R36 ;  /* 0x0000002447477220 */ /* 0x000fe20000400000 */
[----:B------:R-:W-:Y:S01]  /*3550*/  FMUL R36, R22, UR31 ;  /* 0x0000001f16247c20 */ /* 0x000fe20008400000 */
[----:B------:R-:W-:Y:S01]  /*3560*/  FMUL R22, R74, R37 ;  /* 0x000000254a167220 */ /* 0x000fe20000400000 */
[----:B------:R-:W1:Y:S01]  /*3570*/  MUFU.RCP R89, R91 ;  /* 0x0000005b00597308 */ /* 0x000e620000001000 */
[----:B------:R-:W-:Y:S01]  /*3580*/  FMUL R37, R23, UR31 ;  /* 0x0000001f17257c20 */ /* 0x000fe20008400000 */
[----:B------:R-:W-:-:S03]  /*3590*/  FMUL R92, R36, -1.4426950216293334961 ;  /* 0xbfb8aa3b245c7820 */ /* 0x000fc60000400000 */
[----:B------:R-:W-:-:S03]  /*35a0*/  FMUL R74, R37, -1.4426950216293334961 ;  /* 0xbfb8aa3b254a7820 */ /* 0x000fc60000400000 */
[----:B------:R-:W-:Y:S08]  /*35b0*/  MUFU.EX2 R85, R85 ;  /* 0x0000005500557308 */ /* 0x000ff00000000800 */
[----:B------:R-:W-:Y:S01]  /*35c0*/  MUFU.RCP R39, R39 ;  /* 0x0000002700277308 */ /* 0x000fe20000001000 */
[----:B-1----:R-:W-:Y:S01]  /*35d0*/  FMUL R38, R82, R89 ;  /* 0x0000005952267220 */ /* 0x002fe20000400000 */
[----:B------:R-:W-:-:S03]  /*35e0*/  FMUL R91, R27, -1.4426950216293334961 ;  /* 0xbfb8aa3b1b5b7820 */ /* 0x000fc60000400000 */
[----:B------:R-:W-:Y:S01]  /*35f0*/  FMUL R23, R73, R38 ;  /* 0x0000002649177220 */ /* 0x000fe20000400000 */
[----:B------:R-:W-:Y:S01]  /*3600*/  FMUL R38, R24, UR31 ;  /* 0x0000001f18267c20 */ /* 0x000fe20008400000 */
[----:B------:R-:W-:Y:S01]  /*3610*/  FMUL R24, R40, R81 ;  /* 0x0000005128187220 */ /* 0x000fe20000400000 */
[----:B------:R-:W-:Y:S01]  /*3620*/  FMUL R40, R9, R90 ;  /* 0x0000005a09287220 */ /* 0x000fe20000400000 */
[----:B------:R-:W-:Y:S01]  /*3630*/  FMUL R73, R25, UR31 ;  /* 0x0000001f19497c20 */ /* 0x000fe20008400000 */
[----:B------:R-:W1:Y:S01]  /*3640*/  MUFU.RCP R81, R93 ;  /* 0x0000005d00517308 */ /* 0x000e620000001000 */
[----:B------:R-:W-:Y:S01]  /*3650*/  FMUL R90, R26, -1.4426950216293334961 ;  /* 0xbfb8aa3b1a5a7820 */ /* 0x000fe20000400000 */
[----:B------:R-:W-:Y:S01]  /*3660*/  FMUL R25, R41, R40 ;  /* 0x0000002829197220 */ /* 0x000fe20000400000 */
[----:B------:R-:W-:Y:S01]  /*3670*/  FADD R40, R87, 1 ;  /* 0x3f80000057287421 */ /* 0x000fe20000000000 */
[----:B------:R-:W-:Y:S01]  /*3680*/  FMUL R89, R73, -1.4426950216293334961 ;  /* 0xbfb8aa3b49597820 */ /* 0x000fe20000400000 */
[----:B------:R-:W-:-:S03]  /*3690*/  MOV R87, UR38 ;  /* 0x0000002600577c02 */ /* 0x000fc60008000f00 */
[----:B------:R-:W2:Y:S08]  /*36a0*/  MUFU.RCP R41, R83 ;  /* 0x0000005300297308 */ /* 0x000eb00000001000 */
[----:B------:R-:W3:Y:S01]  /*36b0*/  MUFU.RCP R40, R40 ;  /* 0x0000002800287308 */ /* 0x000ee20000001000 */
[----:B-1----:R-:W-:-:S04]  /*36c0*/  FMUL R81, R10, R81 ;  /* 0x000000510a517220 */ /* 0x002fc80000400000 */
[----:B------:R-:W-:Y:S01]  /*36d0*/  FMUL R42, R42, R81 ;  /* 0x000000512a2a7220 */ /* 0x000fe20000400000 */
[----:B------:R-:W-:Y:S02]  /*36e0*/  FMUL R81, R12, R39 ;  /* 0x000000270c517220 */ /* 0x000fe40000400000 */
[----:B------:R-:W1:Y:S01]  /*36f0*/  MUFU.EX2 R86, R86 ;  /* 0x0000005600567308 */ /* 0x000e620000000800 */
[----:B--2---:R-:W-:Y:S01]  /*3700*/  FMUL R84, R11, R41 ;  /* 0x000000290b547220 */ /* 0x004fe20000400000 */
[----:B------:R-:W-:Y:S01]  /*3710*/  FMUL R83, R30, UR31 ;  /* 0x0000001f1e537c20 */ /* 0x000fe20008400000 */
[----:B------:R-:W-:Y:S01]  /*3720*/  FMUL R44, R44, R81 ;  /* 0x000000512c2c7220 */ /* 0x000fe20000400000 */
[----:B------:R-:W-:Y:S01]  /*3730*/  FMUL R81, R28, UR31 ;  /* 0x0000001f1c517c20 */ /* 0x000fe20008400000 */
[----:B------:R-:W-:Y:S01]  /*3740*/  FMUL R43, R43, R84 ;  /* 0x000000542b2b7220 */ /* 0x000fe20000400000 */
[----:B------:R-:W-:Y:S01]  /*3750*/  FADD R84, R85, 1 ;  /* 0x3f80000055547421 */ /* 0x000fe20000000000 */
[----:B------:R-:W-:Y:S01]  /*3760*/  F2FP.BF16.F32.PACK_AB R11, R11, R10 ;  /* 0x0000000a0b0b723e */ /* 0x000fe200000010ff */
[----:B------:R-:W2:Y:S01]  /*3770*/  MUFU.EX2 R88, R88 ;  /* 0x0000005800587308 */ /* 0x000ea20000000800 */
[----:B---3--:R-:W-:Y:S01]  /*3780*/  FMUL R40, R13, R40 ;  /* 0x000000280d287220 */ /* 0x008fe20000400000 */
[----:B------:R-:W-:Y:S01]  /*3790*/  FMUL R28, R81, -1.4426950216293334961 ;  /* 0xbfb8aa3b511c7820 */ /* 0x000fe20000400000 */
[----:B------:R-:W-:-:S02]  /*37a0*/  F2FP.BF16.F32.PACK_AB R10, R9, R8 ;  /* 0x00000008090a723e */ /* 0x000fc400000010ff */
[----:B------:R-:W-:Y:S01]  /*37b0*/  FMUL R45, R45, R40 ;  /* 0x000000282d2d7220 */ /* 0x000fe20000400000 */
[----:B------:R-:W-:Y:S01]  /*37c0*/  FADD R40, R5, 1 ;  /* 0x3f80000005287421 */ /* 0x000fe20000000000 */
[----:B------:R-:W-:Y:S01]  /*37d0*/  FADD R5, R6, 1 ;  /* 0x3f80000006057421 */ /* 0x000fe20000000000 */
[----:B------:R-:W3:Y:S01]  /*37e0*/  MUFU.RCP R84, R84 ;  /* 0x0000005400547308 */ /* 0x000ee20000001000 */
[----:B------:R-:W4:Y:S01]  /*37f0*/  S2R R6, SR_TID.X ;  /* 0x0000000000067919 */ /* 0x000f220000002100 */
[----:B-1----:R-:W-:Y:S01]  /*3800*/  FADD R86, R86, 1 ;  /* 0x3f80000056567421 */ /* 0x002fe20000000000 */
[----:B------:R-:W-:Y:S02]  /*3810*/  F2FP.BF16.F32.PACK_AB R43, R43, R42 ;  /* 0x0000002a2b2b723e */ /* 0x000fe400000010ff */
[----:B------:R-:W-:-:S03]  /*3820*/  F2FP.BF16.F32.PACK_AB R42, R25, R24 ;  /* 0x00000018192a723e */ /* 0x000fc600000010ff */
[----:B------:R-:W1:Y:S01]  /*3830*/  MUFU.RCP R39, R4 ;  /* 0x0000000400277308 */ /* 0x000e620000001000 */
[----:B--2---:R-:W-:-:S07]  /*3840*/  FADD R88, R88, 1 ;  /* 0x3f80000058587421 */ /* 0x004fce0000000000 */
[----:B------:R-:W2:Y:S01]  /*3850*/  MUFU.RCP R40, R40 ;  /* 0x0000002800287308 */ /* 0x000ea20000001000 */
[----:B---3--:R-:W-:-:S04]  /*3860*/  FMUL R84, R15, R84 ;  /* 0x000000540f547220 */ /* 0x008fc80000400000 */
[----:B------:R-:W-:Y:S01]  /*3870*/  FMUL R47, R47, R84 ;  /* 0x000000542f2f7220 */ /* 0x000fe20000400000 */
[----:B------:R-:W-:Y:S02]  /*3880*/  FMUL R84, R29, UR31 ;  /* 0x0000001f1d547c20 */ /* 0x000fe40008400000 */
[----:B------:R-:W3:Y:S01]  /*3890*/  MUFU.RCP R5, R5 ;  /* 0x0000000500057308 */ /* 0x000ee20000001000 */
[----:B-1----:R-:W-:-:S04]  /*38a0*/  FMUL R39, R16, R39 ;  /* 0x0000002710277220 */ /* 0x002fc80000400000 */
[----:B------:R-:W-:Y:S01]  /*38b0*/  FMUL R48, R48, R39 ;  /* 0x0000002730307220 */ /* 0x000fe20000400000 */
[----:B------:R-:W-:Y:S02]  /*38c0*/  FMUL R39, R84, -1.4426950216293334961 ;  /* 0xbfb8aa3b54277820 */ /* 0x000fe40000400000 */
[----:B------:R-:W1:Y:S01]  /*38d0*/  MUFU.RCP R41, R86 ;  /* 0x0000005600297308 */ /* 0x000e620000001000 */
[----:B--2---:R-:W-:Y:S01]  /*38e0*/  FMUL R40, R17, R40 ;  /* 0x0000002811287220 */ /* 0x004fe20000400000 */
[----:B----4-:R-:W-:Y:S01]  /*38f0*/  LEA R85, R6, UR9, 0x6 ;  /* 0x0000000906557c11 */ /* 0x010fe2000f8e30ff */
[----:B------:R-:W-:Y:S02]  /*3900*/  FMUL R6, R33, -1.4426950216293334961 ;  /* 0xbfb8aa3b21067820 */ /* 0x000fe40000400000 */
[----:B------:R-:W-:-:S03]  /*3910*/  FMUL R49, R49, R40 ;  /* 0x0000002831317220 */ /* 0x000fc60000400000 */
[----:B------:R-:W2:Y:S01]  /*3920*/  MUFU.RCP R4, R88 ;  /* 0x0000005800047308 */ /* 0x000ea20000001000 */
[----:B---3--:R-:W-:-:S04]  /*3930*/  FMUL R29, R18, R5 ;  /* 0x00000005121d7220 */ /* 0x008fc80000400000 */
[----:B------:R-:W-:Y:S01]  /*3940*/  FMUL R40, R50, R29 ;  /* 0x0000001d32287220 */ /* 0x000fe20000400000 */
[----:B------:R-:W-:Y:S01]  /*3950*/  IADD3 R50, PT, PT, R85, 0x400, RZ ;  /* 0x0000040055327810 */ /* 0x000fe20007ffe0ff */
[----:B------:R-:W-:Y:S01]  /*3960*/  FMUL R29, R83, -1.4426950216293334961 ;  /* 0xbfb8aa3b531d7820 */ /* 0x000fe20000400000 */
[----:B------:R-:W3:Y:S01]  /*3970*/  MUFU.EX2 R7, R7 ;  /* 0x0000000700077308 */ /* 0x000ee20000000800 */
[----:B-1----:R-:W-:Y:S01]  /*3980*/  FMUL R41, R14, R41 ;  /* 0x000000290e297220 */ /* 0x002fe20000400000 */
[----:B------:R-:W-:-:S03]  /*3990*/  FMUL R86, R31, UR31 ;  /* 0x0000001f1f567c20 */ /* 0x000fc60008400000 */
[----:B------:R-:W-:Y:S01]  /*39a0*/  FMUL R46, R46, R41 ;  /* 0x000000292e2e7220 */ /* 0x000fe20000400000 */
[----:B------:R-:W-:Y:S02]  /*39b0*/  FMUL R30, R86, -1.4426950216293334961 ;  /* 0xbfb8aa3b561e7820 */ /* 0x000fe40000400000 */
[----:B------:R1:W4:Y:S01]  /*39c0*/  MUFU.EX2 R80, R92 ;  /* 0x0000005c00507308 */ /* 0x0003220000000800 */
[C---:B--2---:R-:W-:Y:S01]  /*39d0*/  FMUL R4, R19.reuse, R4 ;  /* 0x0000000413047220 */ /* 0x044fe20000400000 */
[----:B------:R-:W-:Y:S02]  /*39e0*/  F2FP.BF16.F32.PACK_AB R19, R19, R18 ;  /* 0x000000121313723e */ /* 0x000fe400000010ff */
[----:B------:R-:W-:Y:S01]  /*39f0*/  F2FP.BF16.F32.PACK_AB R18, R17, R16 ;  /* 0x000000101112723e */ /* 0x000fe200000010ff */
[----:B------:R-:W-:Y:S01]  /*3a00*/  FMUL R41, R51, R4 ;  /* 0x0000000433297220 */ /* 0x000fe20000400000 */
[----:B------:R-:W-:Y:S01]  /*3a10*/  FMUL R4, R32, -1.4426950216293334961 ;  /* 0xbfb8aa3b20047820 */ /* 0x000fe20000400000 */
[----:B------:R-:W-:Y:S01]  /*3a20*/  F2FP.BF16.F32.PACK_AB R17, R15, R14 ;  /* 0x0000000e0f11723e */ /* 0x000fe200000010ff */
[----:B------:R2:W-:Y:S01]  /*3a30*/  MUFU.EX2 R5, R39 ;  /* 0x0000002700057308 */ /* 0x0005e20000000800 */
[----:B---3--:R-:W-:Y:S01]  /*3a40*/  FADD R31, R7, 1 ;  /* 0x3f800000071f7421 */ /* 0x008fe20000000000 */
[----:B------:R-:W-:-:S02]  /*3a50*/  IADD3 R7, PT, PT, R85, 0x420, RZ ;  /* 0x0000042055077810 */ /* 0x000fc40007ffe0ff */
[----:B------:R-:W-:-:S04]  /*3a60*/  F2FP.BF16.F32.PACK_AB R16, R13, R12 ;  /* 0x0000000c0d10723e */ /* 0x000fc800000010ff */
[----:B------:R-:W3:Y:S01]  /*3a70*/  MUFU.EX2 R78, R78 ;  /* 0x0000004e004e7308 */ /* 0x000ee20000000800 */
[----:B-1----:R-:W-:Y:S01]  /*3a80*/  FMUL R92, R38, -1.4426950216293334961 ;  /* 0xbfb8aa3b265c7820 */ /* 0x002fe20000400000 */
[----:B----4-:R-:W-:Y:S01]  /*3a90*/  FADD R93, R80, 1 ;  /* 0x3f800000505d7421 */ /* 0x010fe20000000000 */
[----:B------:R-:W-:-:S05]  /*3aa0*/  IADD3 R80, PT, PT, R85, 0x430, RZ ;  /* 0x0000043055507810 */ /* 0x000fca0007ffe0ff */
[----:B------:R-:W-:Y:S01]  /*3ab0*/  MUFU.EX2 R92, R92 ;  /* 0x0000005c005c7308 */ /* 0x000fe20000000800 */
[----:B--2---:R-:W-:-:S04]  /*3ac0*/  SHF.R.U32.HI R39, RZ, 0x3, R50 ;  /* 0x00000003ff277819 */ /* 0x004fc80000011632 */
[----:B------:R-:W-:Y:S02]  /*3ad0*/  LOP3.LUT R39, R50, 0x30, R39, 0x78, !PT ;  /* 0x0000003032277812 */ /* 0x000fe400078e7827 */
[----:B------:R-:W-:Y:S01]  /*3ae0*/  IADD3 R50, PT, PT, R85, 0x410, RZ ;  /* 0x0000041055327810 */ /* 0x000fe20007ffe0ff */
[----:B------:R-:W1:Y:S01]  /*3af0*/  MUFU.EX2 R74, R74 ;  /* 0x0000004a004a7308 */ /* 0x000e620000000800 */
[----:B---3--:R-:W-:Y:S02]  /*3b00*/  FADD R78, R78, 1 ;  /* 0x3f8000004e4e7421 */ /* 0x008fe40000000000 */
[----:B------:R-:W-:-:S04]  /*3b10*/  SHF.R.U32.HI R51, RZ, 0x3, R50 ;  /* 0x00000003ff337819 */ /* 0x000fc80000011632 */
[----:B------:R-:W-:Y:S01]  /*3b20*/  LOP3.LUT R51, R50, 0x30, R51, 0x78, !PT ;  /* 0x0000003032337812 */ /* 0x000fe200078e7833 */
[----:B------:R-:W2:Y:S01]  /*3b30*/  MUFU.EX2 R89, R89 ;  /* 0x0000005900597308 */ /* 0x000ea20000000800 */
[----:B------:R-:W-:Y:S02]  /*3b40*/  SHF.R.U32.HI R50, RZ, 0x3, R7 ;  /* 0x00000003ff327819 */ /* 0x000fe40000011607 */
[----:B------:R-:W-:Y:S02]  /*3b50*/  LEA R51, R87, R51, 0xd ;  /* 0x0000003357337211 */ /* 0x000fe400078e68ff */
[----:B------:R-:W-:Y:S02]  /*3b60*/  LOP3.LUT R50, R7, 0x30, R50, 0x78, !PT ;  /* 0x0000003007327812 */ /* 0x000fe400078e7832 */
[----:B------:R-:W-:Y:S01]  /*3b70*/  SHF.R.U32.HI R7, RZ, 0x3, R80 ;  /* 0x00000003ff077819 */ /* 0x000fe20000011650 */
[----:B------:R-:W3:Y:S01]  /*3b80*/  MUFU.RCP R31, R31 ;  /* 0x0000001f001f7308 */ /* 0x000ee20000001000 */
[----:B-1----:R-:W-:Y:S01]  /*3b90*/  FADD R88, R74, 1 ;  /* 0x3f8000004a587421 */ /* 0x002fe20000000000 */
[----:B------:R-:W-:-:S02]  /*3ba0*/  LEA R74, R87, R39, 0xd ;  /* 0x00000027574a7211 */ /* 0x000fc400078e68ff */
[----:B------:R-:W-:Y:S01]  /*3bb0*/  LOP3.LUT R80, R80, 0x30, R7, 0x78, !PT ;  /* 0x0000003050507812 */ /* 0x000fe200078e7807 */
[----:B------:R-:W-:Y:S01]  /*3bc0*/  FADD R7, R92, 1 ;  /* 0x3f8000005c077421 */ /* 0x000fe20000000000 */
[C---:B------:R-:W-:Y:S02]  /*3bd0*/  LEA R50, R87.reuse, R50, 0xd ;  /* 0x0000003257327211 */ /* 0x040fe400078e68ff */
[----:B------:R-:W1:Y:S01]  /*3be0*/  MUFU.RCP R78, R78 ;  /* 0x0000004e004e7308 */ /* 0x000e620000001000 */
[----:B------:R-:W-:Y:S01]  /*3bf0*/  LEA R39, R87, R80, 0xd ;  /* 0x0000005057277211 */ /* 0x000fe200078e68ff */
[----:B--2---:R-:W-:-:S06]  /*3c00*/  FADD R80, R89, 1 ;  /* 0x3f80000059507421 */ /* 0x004fcc0000000000 */
[----:B------:R-:W2:Y:S01]  /*3c10*/  MUFU.RCP R7, R7 ;  /* 0x0000000700077308 */ /* 0x000ea20000001000 */
[----:B---3--:R-:W-:-:S04]  /*3c20*/  FMUL R31, R20, R31 ;  /* 0x0000001f141f7220 */ /* 0x008fc80000400000 */
[----:B------:R-:W-:-:S03]  /*3c30*/  FMUL R52, R52, R31 ;  /* 0x0000001f34347220 */ /* 0x000fc60000400000 */
[----:B------:R-:W3:Y:S01]  /*3c40*/  MUFU.EX2 R30, R30 ;  /* 0x0000001e001e7308 */ /* 0x000ee20000000800 */
[----:B-1----:R-:W-:-:S04]  /*3c50*/  FMUL R78, R21, R78 ;  /* 0x0000004e154e7220 */ /* 0x002fc80000400000 */
[----:B------:R-:W-:-:S03]  /*3c60*/  FMUL R53, R53, R78 ;  /* 0x0000004e35357220 */ /* 0x000fc60000400000 */
[----:B------:R-:W1:Y:S01]  /*3c70*/  MUFU.EX2 R90, R90 ;  /* 0x0000005a005a7308 */ /* 0x000e620000000800 */
[----:B--2---:R-:W-:-:S04]  /*3c80*/  FMUL R7, R38, R7 ;  /* 0x0000000726077220 */ /* 0x004fc80000400000 */
[----:B------:R-:W-:-:S03]  /*3c90*/  FMUL R56, R56, R7 ;  /* 0x0000000738387220 */ /* 0x000fc60000400000 */
[----:B------:R-:W2:Y:S01]  /*3ca0*/  MUFU.EX2 R91, R91 ;  /* 0x0000005b005b7308 */ /* 0x000ea20000000800 */
[----:B---3--:R-:W-:Y:S01]  /*3cb0*/  FADD R7, R30, 1 ;  /* 0x3f8000001e077421 */ /* 0x008fe20000000000 */
[----:B------:R-:W-:-:S06]  /*3cc0*/  FMUL R30, R34, -1.4426950216293334961 ;  /* 0xbfb8aa3b221e7820 */ /* 0x000fcc0000400000 */
[----:B------:R-:W3:Y:S01]  /*3cd0*/  MUFU.RCP R88, R88 ;  /* 0x0000005800587308 */ /* 0x000ee20000001000 */
[----:B-1----:R-:W-:-:S07]  /*3ce0*/  FADD R31, R90, 1 ;  /* 0x3f8000005a1f7421 */ /* 0x002fce0000000000 */
[----:B------:R-:W1:Y:S01]  /*3cf0*/  MUFU.EX2 R28, R28 ;  /* 0x0000001c001c7308 */ /* 0x000e620000000800 */
[----:B--2---:R-:W-:-:S07]  /*3d00*/  FADD R78, R91, 1 ;  /* 0x3f8000005b4e7421 */ /* 0x004fce0000000000 */
[----:B------:R-:W2:Y:S01]  /*3d10*/  MUFU.EX2 R29, R29 ;  /* 0x0000001d001d7308 */ /* 0x000ea20000000800 */
[----:B---3--:R-:W-:-:S04]  /*3d20*/  FMUL R88, R37, R88 ;  /* 0x0000005825587220 */ /* 0x008fc80000400000 */
[----:B------:R-:W-:-:S03]  /*3d30*/  FMUL R55, R55, R88 ;  /* 0x0000005837377220 */ /* 0x000fc60000400000 */
[----:B------:R-:W3:Y:S01]  /*3d40*/  MUFU.RCP R80, R80 ;  /* 0x0000005000507308 */ /* 0x000ee20000001000 */
[----:B-1----:R-:W-:-:S07]  /*3d50*/  FADD R28, R28, 1 ;  /* 0x3f8000001c1c7421 */ /* 0x002fce0000000000 */
[----:B------:R-:W1:Y:S01]  /*3d60*/  MUFU.RCP R7, R7 ;  /* 0x0000000700077308 */ /* 0x000e620000001000 */
[----:B--2---:R-:W-:Y:S01]  /*3d70*/  FADD R88, R29, 1 ;  /* 0x3f8000001d587421 */ /* 0x004fe20000000000 */
[----:B------:R-:W-:Y:S01]  /*3d80*/  FADD R29, R5, 1 ;  /* 0x3f800000051d7421 */ /* 0x000fe20000000000 */
[----:B------:R-:W-:-:S05]  /*3d90*/  FMUL R5, R63, UR31 ;  /* 0x0000001f3f057c20 */ /* 0x000fca0008400000 */
[----:B------:R-:W2:Y:S01]  /*3da0*/  MUFU.RCP R31, R31 ;  /* 0x0000001f001f7308 */ /* 0x000ea20000001000 */
[----:B---3--:R-:W-:-:S04]  /*3db0*/  FMUL R80, R73, R80 ;  /* 0x0000005049507220 */ /* 0x008fc80000400000 */
[----:B------:R-:W-:Y:S01]  /*3dc0*/  FMUL R57, R57, R80 ;  /* 0x0000005039397220 */ /* 0x000fe20000400000 */
[----:B------:R-:W-:Y:S02]  /*3dd0*/  FMUL R80, R62, UR31 ;  /* 0x0000001f3e507c20 */ /* 0x000fe40008400000 */
[----:B------:R-:W3:Y:S01]  /*3de0*/  MUFU.RCP R78, R78 ;  /* 0x0000004e004e7308 */ /* 0x000ee20000001000 */
[----:B-1----:R-:W-:Y:S01]  /*3df0*/  FMUL R62, R86, R7 ;  /* 0x00000007563e7220 */ /* 0x002fe20000400000 */
[----:B------:R-:W-:-:S03]  /*3e00*/  FMUL R7, R35, -1.4426950216293334961 ;  /* 0xbfb8aa3b23077820 */ /* 0x000fc60000400000 */
[C---:B------:R-:W-:Y:S01]  /*3e10*/  FMUL R62, R5.reuse, R62 ;  /* 0x0000003e053e7220 */ /* 0x040fe20000400000 */
[----:B------:R-:W-:Y:S02]  /*3e20*/  F2FP.BF16.F32.PACK_AB R5, R5, R80 ;  /* 0x000000500505723e */ /* 0x000fe400000010ff */
[----:B------:R-:W1:Y:S01]  /*3e30*/  MUFU.RCP R28, R28 ;  /* 0x0000001c001c7308 */ /* 0x000e620000001000 */
[----:B--2---:R-:W-:-:S04]  /*3e40*/  FMUL R31, R26, R31 ;  /* 0x0000001f1a1f7220 */ /* 0x004fc80000400000 */
[----:B------:R-:W-:Y:S01]  /*3e50*/  FMUL R58, R58, R31 ;  /* 0x0000001f3a3a7220 */ /* 0x000fe20000400000 */
[----:B------:R-:W-:Y:S02]  /*3e60*/  FMUL R31, R61, UR31 ;  /* 0x0000001f3d1f7c20 */ /* 0x000fe40008400000 */
[----:B------:R-:W2:Y:S01]  /*3e70*/  MUFU.RCP R29, R29 ;  /* 0x0000001d001d7308 */ /* 0x000ea20000001000 */
[----:B---3--:R-:W-:-:S04]  /*3e80*/  FMUL R78, R27, R78 ;  /* 0x0000004e1b4e7220 */ /* 0x008fc80000400000 */
[----:B------:R-:W-:Y:S01]  /*3e90*/  FMUL R59, R59, R78 ;  /* 0x0000004e3b3b7220 */ /* 0x000fe20000400000 */
[----:B------:R-:W-:Y:S02]  /*3ea0*/  FMUL R78, R60, UR31 ;  /* 0x0000001f3c4e7c20 */ /* 0x000fe40008400000 */
[----:B------:R-:W3:Y:S01]  /*3eb0*/  MUFU.EX2 R4, R4 ;  /* 0x0000000400047308 */ /* 0x000ee20000000800 */
[----:B-1----:R-:W-:Y:S01]  /*3ec0*/  FMUL R61, R81, R28 ;  /* 0x0000001c513d7220 */ /* 0x002fe20000400000 */
[C---:B------:R-:W-:Y:S02]  /*3ed0*/  LEA R28, R77.reuse, R69, 0xe ;  /* 0x000000454d1c7211 */ /* 0x040fe400078e70ff */
[----:B------:R-:W-:Y:S01]  /*3ee0*/  LEA R77, R77, R68, 0xe ;  /* 0x000000444d4d7211 */ /* 0x000fe200078e70ff */
[----:B------:R-:W-:-:S03]  /*3ef0*/  FMUL R61, R78, R61 ;  /* 0x0000003d4e3d7220 */ /* 0x000fc60000400000 */
[----:B------:R-:W1:Y:S01]  /*3f00*/  MUFU.EX2 R30, R30 ;  /* 0x0000001e001e7308 */ /* 0x000e620000000800 */
[----:B--2---:R-:W-:-:S04]  /*3f10*/  FMUL R60, R84, R29 ;  /* 0x0000001d543c7220 */ /* 0x004fc80000400000 */
[----:B------:R-:W-:-:S03]  /*3f20*/  FMUL R60, R31, R60 ;  /* 0x0000003c1f3c7220 */ /* 0x000fc60000400000 */
[----:B------:R-:W2:Y:S01]  /*3f30*/  MUFU.EX2 R7, R7 ;  /* 0x0000000700077308 */ /* 0x000ea20000000800 */
[----:B---3--:R-:W-:Y:S01]  /*3f40*/  FADD R29, R4, 1 ;  /* 0x3f800000041d7421 */ /* 0x008fe20000000000 */
[----:B------:R-:W-:Y:S02]  /*3f50*/  F2FP.BF16.F32.PACK_AB R4, R31, R78 ;  /* 0x0000004e1f04723e */ /* 0x000fe400000010ff */
[----:B------:R-:W-:Y:S02]  /*3f60*/  IADD3 R78, PT, PT, R28, 0x60, RZ ;  /* 0x000000601c4e7810 */ /* 0x000fe40007ffe0ff */
[----:B------:R-:W-:Y:S02]  /*3f70*/  F2FP.BF16.F32.PACK_AB R12, R60, R61 ;  /* 0x0000003d3c0c723e */ /* 0x000fe400000010ff */
[----:B------:R-:W3:Y:S01]  /*3f80*/  MUFU.EX2 R6, R6 ;  /* 0x0000000600067308 */ /* 0x000ee20000000800 */
[----:B------:R-:W-:Y:S01]  /*3f90*/  SHF.R.U32.HI R9, RZ, 0x3, R78 ;  /* 0x00000003ff097819 */ /* 0x000fe2000001164e */
[----:B-1----:R-:W-:Y:S01]  /*3fa0*/  FADD R31, R30, 1 ;  /* 0x3f8000001e1f7421 */ /* 0x002fe20000000000 */
[----:B------:R-:W-:-:S02]  /*3fb0*/  FMUL R30, R66, UR31 ;  /* 0x0000001f421e7c20 */ /* 0x000fc40008400000 */
[----:B------:R-:W-:Y:S02]  /*3fc0*/  LOP3.LUT R78, R78, 0x70, R9, 0x78, !PT ;  /* 0x000000704e4e7812 */ /* 0x000fe400078e7809 */
[----:B------:R-:W-:Y:S01]  /*3fd0*/  F2FP.BF16.F32.PACK_AB R9, R82, R79 ;  /* 0x0000004f5209723e */ /* 0x000fe200000010ff */
[----:B------:R-:W1:Y:S01]  /*3fe0*/  MUFU.RCP R85, R93 ;  /* 0x0000005d00557308 */ /* 0x000e620000001000 */
[----:B--2---:R-:W-:Y:S01]  /*3ff0*/  FADD R82, R7, 1 ;  /* 0x3f80000007527421 */ /* 0x004fe20000000000 */
[----:B------:R-:W-:-:S06]  /*4000*/  F2FP.BF16.F32.PACK_AB R7, R67, R30 ;  /* 0x0000001e4307723e */ /* 0x000fcc00000010ff */
[----:B------:R-:W2:Y:S01]  /*4010*/  MUFU.RCP R88, R88 ;  /* 0x0000005800587308 */ /* 0x000ea20000001000 */
[----:B---3--:R-:W-:-:S07]  /*4020*/  FADD R6, R6, 1 ;  /* 0x3f80000006067421 */ /* 0x008fce0000000000 */
[----:B------:R-:W3:Y:S01]  /*4030*/  MUFU.RCP R29, R29 ;  /* 0x0000001d001d7308 */ /* 0x000ee20000001000 */
[----:B-1----:R-:W-:-:S04]  /*4040*/  FMUL R85, R36, R85 ;  /* 0x0000005524557220 */ /* 0x002fc80000400000 */
[----:B------:R-:W-:Y:S01]  /*4050*/  FMUL R54, R54, R85 ;  /* 0x0000005536367220 */ /* 0x000fe20000400000 */
[----:B------:R-:W-:Y:S02]  /*4060*/  IADD3 R85, PT, PT, R28, 0x40, RZ ;  /* 0x000000401c557810 */ /* 0x000fe40007ffe0ff */
[----:B------:R-:W1:Y:S01]  /*4070*/  MUFU.RCP R31, R31 ;  /* 0x0000001f001f7308 */ /* 0x000e620000001000 */
[----:B--2---:R-:W-:Y:S01]  /*4080*/  FMUL R63, R83, R88 ;  /* 0x00000058533f7220 */ /* 0x004fe20000400000 */
[----:B------:R-:W-:-:S03]  /*4090*/  SHF.R.U32.HI R8, RZ, 0x3, R85 ;  /* 0x00000003ff087819 */ /* 0x000fc60000011655 */
[----:B------:R-:W-:Y:S01]  /*40a0*/  FMUL R63, R80, R63 ;  /* 0x0000003f503f7220 */ /* 0x000fe20000400000 */
[C---:B------:R-:W-:Y:S02]  /*40b0*/  IADD3 R80, PT, PT, R28.reuse, 0x50, RZ ;  /* 0x000000501c507810 */ /* 0x040fe40007ffe0ff */
[----:B------:R-:W2:Y:S01]  /*40c0*/  MUFU.RCP R82, R82 ;  /* 0x0000005200527308 */ /* 0x000ea20000001000 */
[----:B------:R-:W-:Y:S01]  /*40d0*/  IADD3 R28, PT, PT, R28, 0x70, RZ ;  /* 0x000000701c1c7810 */ /* 0x000fe20007ffe0ff */
[----:B---3--:R-:W-:Y:S01]  /*40e0*/  FMUL R29, R32, R29 ;  /* 0x0000001d201d7220 */ /* 0x008fe20000400000 */
[----:B------:R-:W-:Y:S02]  /*40f0*/  LOP3.LUT R85, R85, 0x70, R8, 0x78, !PT ;  /* 0x0000007055557812 */ /* 0x000fe400078e7808 */
[----:B------:R-:W-:Y:S02]  /*4100*/  F2FP.BF16.F32.PACK_AB R8, R76, R75 ;  /* 0x0000004b4c08723e */ /* 0x000fe400000010ff */
[----:B------:R-:W-:Y:S01]  /*4110*/  SHF.R.U32.HI R75, RZ, 0x3, R28 ;  /* 0x00000003ff4b7819 */ /* 0x000fe2000001161c */
[----:B------:R-:W3:Y:S01]  /*4120*/  MUFU.RCP R66, R6 ;  /* 0x0000000600427308 */ /* 0x000ee20000001000 */
[----:B------:R-:W-:Y:S01]  /*4130*/  SHF.R.U32.HI R87, RZ, 0x3, R80 ;  /* 0x00000003ff577819 */ /* 0x000fe20000011650 */
[----:B-1----:R-:W-:Y:S01]  /*4140*/  FMUL R31, R34, R31 ;  /* 0x0000001f221f7220 */ /* 0x002fe20000400000 */
[----:B------:R-:W-:-:S02]  /*4150*/  LOP3.LUT R76, R28, 0x70, R75, 0x78, !PT ;  /* 0x000000701c4c7812 */ /* 0x000fc400078e784b */
[----:B------:R-:W-:Y:S01]  /*4160*/  LOP3.LUT R80, R80, 0x70, R87, 0x78, !PT ;  /* 0x0000007050507812 */ /* 0x000fe200078e7857 */
[----:B------:R-:W-:Y:S01]  /*4170*/  FMUL R75, R30, R31 ;  /* 0x0000001f1e4b7220 */ /* 0x000fe20000400000 */
[----:B------:R-:W-:Y:S01]  /*4180*/  F2FP.BF16.F32.PACK_AB R31, R27, R26 ;  /* 0x0000001a1b1f723e */ /* 0x000fe200000010ff */
[C---:B--2---:R-:W-:Y:S01]  /*4190*/  FMUL R82, R35.reuse, R82 ;  /* 0x0000005223527220 */ /* 0x044fe20000400000 */
[----:B------:R-:W-:Y:S02]  /*41a0*/  F2FP.BF16.F32.PACK_AB R35, R35, R34 ;  /* 0x000000222323723e */ /* 0x000fe400000010ff */
[----:B------:R-:W-:Y:S01]  /*41b0*/  F2FP.BF16.F32.PACK_AB R30, R73, R38 ;  /* 0x00000026491e723e */ /* 0x000fe200000010ff */
[----:B------:R-:W-:Y:S01]  /*41c0*/  FMUL R82, R67, R82 ;  /* 0x0000005243527220 */ /* 0x000fe20000400000 */
[----:B------:R-:W-:Y:S02]  /*41d0*/  F2FP.BF16.F32.PACK_AB R28, R21, R20 ;  /* 0x00000014151c723e */ /* 0x000fe400000010ff */
[C---:B------:R-:W-:Y:S01]  /*41e0*/  F2FP.BF16.F32.PACK_AB R34, R33.reuse, R32 ;  /* 0x000000202122723e */ /* 0x040fe200000010ff */
[----:B---3--:R-:W-:Y:S01]  /*41f0*/  FMUL R66, R33, R66 ;  /* 0x0000004221427220 */ /* 0x008fe20000400000 */
[----:B------:R-:W-:Y:S01]  /*4200*/  F2FP.BF16.F32.PACK_AB R6, R65, R64 ;  /* 0x000000404106723e */ /* 0x000fe200000010ff */
[----:B------:R-:W-:Y:S01]  /*4210*/  FMUL R64, R64, R29 ;  /* 0x0000001d40407220 */ /* 0x000fe20000400000 */
[----:B------:R-:W-:Y:S01]  /*4220*/  F2FP.BF16.F32.PACK_AB R29, R37, R36 ;  /* 0x00000024251d723e */ /* 0x000fe200000010ff */
[----:B------:R-:W-:Y:S01]  /*4230*/  FMUL R65, R65, R66 ;  /* 0x0000004241417220 */ /* 0x000fe20000400000 */
[----:B------:R-:W-:Y:S01]  /*4240*/  F2FP.BF16.F32.PACK_AB R33, R86, R83 ;  /* 0x000000535621723e */ /* 0x000fe200000010ff */
[----:B------:R1:W-:Y:S01]  /*4250*/  STS.128 [R77], R4 ;  /* 0x000000044d007388 */ /* 0x0003e20000000c00 */
[----:B------:R-:W-:-:S02]  /*4260*/  F2FP.BF16.F32.PACK_AB R32, R84, R81 ;  /* 0x000000515420723e */ /* 0x000fc400000010ff */
[----:B------:R-:W-:Y:S01]  /*4270*/  F2FP.BF16.F32.PACK_AB R15, R82, R75 ;  /* 0x0000004b520f723e */ /* 0x000fe200000010ff */
[----:B------:R2:W-:Y:S01]  /*4280*/  STS.128 [R85], R8 ;  /* 0x0000000855007388 */ /* 0x0005e20000000c00 */
[----:B------:R-:W-:Y:S02]  /*4290*/  F2FP.BF16.F32.PACK_AB R14, R65, R64 ;  /* 0x00000040410e723e */ /* 0x000fe400000010ff */
[----:B------:R-:W-:Y:S01]  /*42a0*/  F2FP.BF16.F32.PACK_AB R13, R62, R63 ;  /* 0x0000003f3e0d723e */ /* 0x000fe200000010ff */
[----:B------:R3:W-:Y:S04]  /*42b0*/  STS.128 [R80], R16 ;  /* 0x0000001050007388 */ /* 0x0007e80000000c00 */
[----:B------:R3:W-:Y:S04]  /*42c0*/  STS.128 [R78], R28 ;  /* 0x0000001c4e007388 */ /* 0x0007e80000000c00 */
[----:B------:R3:W-:Y:S01]  /*42d0*/  STS.128 [R76], R32 ;  /* 0x000000204c007388 */ /* 0x0007e20000000c00 */
[----:B------:R4:W-:Y:S06]  /*42e0*/  MEMBAR.ALL.CTA ;  /* 0x0000000000007992 */ /* 0x0009ec0000008000 */
[----:B----4-:R-:W4:Y:S01]  /*42f0*/  FENCE.VIEW.ASYNC.S ;  /* 0x00000000000073c6 */ /* 0x010f220000000000 */
[----:B-1----:R-:W-:-:S02]  /*4300*/  F2FP.BF16.F32.PACK_AB R7, R41, R40 ;  /* 0x000000282907723e */ /* 0x002fc400000010ff */
[----:B------:R-:W-:Y:S02]  /*4310*/  F2FP.BF16.F32.PACK_AB R6, R49, R48 ;  /* 0x000000303106723e */ /* 0x000fe400000010ff */
[----:B--2---:R-:W-:Y:S02]  /*4320*/  F2FP.BF16.F32.PACK_AB R11, R59, R58 ;  /* 0x0000003a3b0b723e */ /* 0x004fe400000010ff */
[----:B------:R-:W-:Y:S02]  /*4330*/  F2FP.BF16.F32.PACK_AB R10, R57, R56 ;  /* 0x00000038390a723e */ /* 0x000fe400000010ff */
[----:B------:R-:W-:Y:S02]  /*4340*/  F2FP.BF16.F32.PACK_AB R9, R55, R54 ;  /* 0x000000363709723e */ /* 0x000fe400000010ff */
[----:B------:R-:W-:Y:S02]  /*4350*/  F2FP.BF16.F32.PACK_AB R8, R53, R52 ;  /* 0x000000343508723e */ /* 0x000fe400000010ff */
[----:B------:R-:W-:-:S02]  /*4360*/  F2FP.BF16.F32.PACK_AB R5, R47, R46 ;  /* 0x0000002e2f05723e */ /* 0x000fc400000010ff */
[----:B------:R-:W-:Y:S02]  /*4370*/  F2FP.BF16.F32.PACK_AB R4, R45, R44 ;  /* 0x0000002c2d04723e */ /* 0x000fe400000010ff */
[----:B------:R-:W-:Y:S02]  /*4380*/  F2FP.BF16.F32.PACK_AB R41, R23, R22 ;  /* 0x000000161729723e */ /* 0x000fe400000010ff */
[----:B------:R-:W-:Y:S01]  /*4390*/  F2FP.BF16.F32.PACK_AB R40, R71, R72 ;  /* 0x000000484728723e */ /* 0x000fe200000010ff */
[----:B----4-:R-:W-:Y:S06]  /*43a0*/  BAR.SYNC.DEFER_BLOCKING 0x1, 0x80 ;  /* 0x0042000000007b1d */ /* 0x010fec0000010000 */
[----:B---3--:R-:W-:Y:S05]  /*43b0*/  BRA.U UP0, `(.L_x_44) ;  /* 0x0000000100187547 */ /* 0x008fea000b800000 */
[----:B------:R-:W-:Y:S02]  /*43c0*/  ULEA UR4, UR39, UR27, 0xd ;  /* 0x0000001b27047291 */ /* 0x000fe4000f8e68ff */
[----:B------:R-:W-:Y:S02]  /*43d0*/  ULEA UR5, UR33, UR5, 0x7 ;  /* 0x0000000521057291 */ /* 0x000fe4000f8e38ff */
[----:B------:R-:W-:-:S09]  /*43e0*/  UIADD3 UR4, UPT, UPT, UR4, 0x4400, URZ ;  /* 0x0000440004047890 */ /* 0x000fd2000fffe0ff */
[----:B------:R1:W-:Y:S01]  /*43f0*/  UTMASTG.2D [UR4], [UR36], desc[URZ] ;  /* 0x0000ff04240073b5 */ /* 0x0003e20008009000 */
[----:B------:R0:W-:Y:S01]  /*4400*/  UTMACMDFLUSH ;  /* 0x00000000000079b7 */ /* 0x0001e20000000000 */
[----:B-1----:R-:W-:-:S04]  /*4410*/  DEPBAR.LE SB0, 0x3 ;  /* 0x000080c00000791a */ /* 0x002fc80000000000 */
.L_x_44:
[----:B------:R-:W-:Y:S01]  /*4420*/  BAR.SYNC.DEFER_BLOCKING 0x1, 0x80 ;  /* 0x0042000000007b1d */ /* 0x000fe20000010000 */
[----:B------:R-:W-:-:S05]  /*4430*/  UPLOP3.LUT UP1, UPT, UPT, UPT, UP2, 0x80, 0x8 ;  /* 0x000000000008789c */ /* 0x000fca0003f2f020 */
[----:B------:R1:W-:Y:S04]  /*4440*/  STS.128 [R74], R40 ;  /* 0x000000284a007388 */ /* 0x0003e80000000c00 */
[----:B------:R1:W-:Y:S04]  /*4450*/  STS.128 [R51], R4 ;  /* 0x0000000433007388 */ /* 0x0003e80000000c00 */
[----:B------:R1:W-:Y:S04]  /*4460*/  STS.128 [R50], R8 ;  /* 0x0000000832007388 */ /* 0x0003e80000000c00 */
[----:B------:R1:W-:Y:S01]  /*4470*/  STS.128 [R39], R12 ;  /* 0x0000000c27007388 */ /* 0x0003e20000000c00 */
[----:B------:R2:W-:Y:S06]  /*4480*/  MEMBAR.ALL.CTA ;  /* 0x0000000000007992 */ /* 0x0005ec0000008000 */
[----:B--2---:R-:W2:Y:S02]  /*4490*/  FENCE.VIEW.ASYNC.S ;  /* 0x00000000000073c6 */ /* 0x004ea40000000000 */
[----:B--2---:R-:W-:Y:S06]  /*44a0*/  BAR.SYNC.DEFER_BLOCKING 0x1, 0x80 ;  /* 0x0042000000007b1d */ /* 0x004fec0000010000 */
[----:B------:R-:W-:Y:S05]  /*44b0*/  BRA.U UP0, `(.L_x_45) ;  /* 0x0000000100207547 */ /* 0x000fea000b800000 */
[----:B------:R-:W-:Y:S02]  /*44c0*/  USHF.L.U32 UR38, UR38, 0xc, URZ ;  /* 0x0000000c26267899 */ /* 0x000fe400080006ff */
[----:B------:R-:W-:Y:S02]  /*44d0*/  ULEA UR5, UR33, UR39, 0x2 ;  /* 0x0000002721057291 */ /* 0x000fe4000f8e10ff */
[----:B------:R-:W-:Y:S02]  /*44e0*/  UIADD3 UR4, UPT, UPT, UR9, UR38, UR38 ;  /* 0x0000002609047290 */ /* 0x000fe4000fffe026 */
[----:B------:R-:W-:Y:S02]  /*44f0*/  USHF.L.U32 UR5, UR5, 0x4, URZ ;  /* 0x0000000405057899 */ /* 0x000fe400080006ff */
[----:B------:R-:W-:-:S09]  /*4500*/  UIADD3 UR4, UPT, UPT, UR4, 0x400, URZ ;  /* 0x0000040004047890 */ /* 0x000fd2000fffe0ff */
[----:B------:R2:W-:Y:S01]  /*4510*/  UTMASTG.2D [UR4], [UR34], desc[URZ] ;  /* 0x0000ff04220073b5 */ /* 0x0005e20008009000 */
[----:B------:R0:W-:Y:S01]  /*4520*/  UTMACMDFLUSH ;  /* 0x00000000000079b7 */ /* 0x0001e20000000000 */
[----:B--2---:R-:W-:-:S04]  /*4530*/  DEPBAR.LE SB0, 0x1 ;  /* 0x000080400000791a */ /* 0x004fc80000000000 */
.L_x_45:
[----:B------:R-:W-:Y:S01]  /*4540*/  BAR.SYNC.DEFER_BLOCKING 0x1, 0x80 ;  /* 0x0042000000007b1d */ /* 0x000fe20000010000 */
[----:B------:R-:W-:-:S05]  /*4550*/  UPLOP3.LUT UP2, UPT, UPT, UPT, UPT, 0x40, 0x4 ;  /* 0x000000000004789c */ /* 0x000fca0003f4e870 */
[----:B------:R-:W-:Y:S01]  /*4560*/  UMOV UR39, 0x2 ;  /* 0x0000000200277882 */ /* 0x000fe20000000000 */
[----:B------:R-:W-:Y:S05]  /*4570*/  BRA.U UP1, `(.L_x_46) ;  /* 0xffffffe501d47547 */ /* 0x000fea000b83ffff */
[----:B------:R-:W2:Y:S01]  /*4580*/  LDCU.64 UR4, c[0x0][0x6c0] ;  /* 0x0000d800ff0477ac */ /* 0x000ea20008000a00 */
[----:B------:R-:W-:Y:S01]  /*4590*/  UIADD3 UR19, UPT, UPT, UR18, UR19, URZ ;  /* 0x0000001312137290 */ /* 0x000fe2000fffe0ff */
[----:B------:R-:W-:Y:S01]  /*45a0*/  ELECT P0, URZ, PT ;  /* 0x0000000000ff782f */ /* 0x000fe20003800000 */
[----:B------:R-:W-:Y:S02]  /*45b0*/  UIADD3 UR17, UPT, UPT, UR17, 0x1, URZ ;  /* 0x0000000111117890 */ /* 0x000fe4000fffe0ff */
[----:B--2---:R-:W-:-:S10]  /*45c0*/  UIMAD.WIDE.U32 UR26, UR19, UR5, URZ ;  /* 0x00000005131a72a5 */ /* 0x004fd4000f8e00ff */
[----:B------:R-:W-:Y:S01]  /*45d0*/  @P0 IMAD.MOV.U32 R0, RZ, RZ, 0x1 ;  /* 0x00000001ff000424 */ /* 0x000fe200078e00ff */
[----:B------:R-:W2:Y:S01]  /*45e0*/  LDCU UR5, c[0x0][0x6d0] ;  /* 0x0000da00ff0577ac */ /* 0x000ea20008000800 */
[----:B------:R-:W-:-:S04]  /*45f0*/  UIADD3 UR6, UPT, UPT, UR19, -UR27, URZ ;  /* 0x8000001b13067290 */ /* 0x000fc8000fffe0ff */
[----:B------:R-:W-:-:S04]  /*4600*/  USHF.R.U32.HI UR6, URZ, UR23, UR6 ;  /* 0x00000017ff067299 */ /* 0x000fc80008011606 */
[----:B------:R-:W-:-:S04]  /*4610*/  UIADD3 UR6, UPT, UPT, UR27, UR6, URZ ;  /* 0x000000061b067290 */ /* 0x000fc8000fffe0ff */
[----:B------:R-:W-:-:S04]  /*4620*/  USHF.R.U32.HI UR26, URZ, UR22, UR6 ;  /* 0x00000016ff1a7299 */ /* 0x000fc80008011606 */
[----:B------:R-:W-:-:S04]  /*4630*/  UIADD3 UR26, UPT, UPT, -UR26, URZ, URZ ;  /* 0x000000ff1a1a7290 */ /* 0x000fc8000fffe1ff */
[----:B------:R-:W-:-:S04]  /*4640*/  UIMAD UR26, UR4, UR26, UR19 ;  /* 0x0000001a041a72a4 */ /* 0x000fc8000f8e0213 */
[----:B--2---:R-:W-:Y:S01]  /*4650*/  UIMAD.WIDE.U32 UR34, UR26, UR5, URZ ;  /* 0x000000051a2272a5 */ /* 0x004fe2000f8e00ff */
[----:B------:R-:W2:Y:S06]  /*4660*/  LDCU.64 UR4, c[0x0][0x6d8] ;  /* 0x0000db00ff0477ac */ /* 0x000eac0008000a00 */
[----:B------:R-:W-:Y:S02]  /*4670*/  UMOV UR27, UR35 ;  /* 0x00000023001b7c82 */ /* 0x000fe40008000000 */
[----:B------:R-:W-:-:S04]  /*4680*/  UIADD3 UR6, UPT, UPT, UR26, -UR27, URZ ;  /* 0x8000001b1a067290 */ /* 0x000fc8000fffe0ff */
[----:B------:R-:W-:-:S04]  /*4690*/  USHF.R.U32.HI UR6, URZ, UR21, UR6 ;  /* 0x00000015ff067299 */ /* 0x000fc80008011606 */
[----:B------:R-:W-:Y:S02]  /*46a0*/  UIADD3 UR6, UPT, UPT, UR27, UR6, URZ ;  /* 0x000000061b067290 */ /* 0x000fe4000fffe0ff */
[----:B------:R-:W-:Y:S02]  /*46b0*/  ULEA UR27, UR16, UR9, 0x3 ;  /* 0x00000009101b7291 */ /* 0x000fe4000f8e18ff */
[----:B------:R-:W-:Y:S02]  /*46c0*/  USHF.R.U32.HI UR6, URZ, UR15, UR6 ;  /* 0x0000000fff067299 */ /* 0x000fe40008011606 */
[----:B------:R-:W-:Y:S02]  /*46d0*/  UIADD3 UR27, UPT, UPT, UR27, 0x60, URZ ;  /* 0x000000601b1b7890 */ /* 0x000fe4000fffe0ff */
[----:B--2---:R-:W-:Y:S02]  /*46e0*/  UIMAD.WIDE.U32 UR34, UR6, UR5, URZ ;  /* 0x00000005062272a5 */ /* 0x004fe4000f8e00ff */
[----:B------:R-:W-:-:S02]  /*46f0*/  UPRMT UR27, UR11, 0x654, UR27 ;  /* 0x000006540b1b7896 */ /* 0x000fc4000800001b */
[----:B------:R-:W-:-:S03]  /*4700*/  UIADD3 UR16, UPT, UPT, UR16, 0x1, URZ ;  /* 0x0000000110107890 */ /* 0x000fc6000fffe0ff */
[----:B------:R-:W-:Y:S01]  /*4710*/  UMOV UR31, UR35 ;  /* 0x00000023001f7c82 */ /* 0x000fe20008000000 */
[----:B------:R-:W-:Y:S02]  /*4720*/  UISETP.NE.AND UP0, UPT, UR16, 0x2, UPT ;  /* 0x000000021000788c */ /* 0x000fe4000bf05270 */
[----:B------:R-:W-:Y:S01]  /*4730*/  UIADD3 UR5, UPT, UPT, UR6, -UR31, URZ ;  /* 0x8000001f06057290 */ /* 0x000fe2000fffe0ff */
[----:B------:R3:W-:Y:S01]  /*4740*/  @P0 SYNCS.ARRIVE.TRANS64.RED.ART0 RZ, [UR27], R0 ;  /* 0x00000000ffff09a7 */ /* 0x0007e2000850041b */
[----:B------:R-:W-:Y:S02]  /*4750*/  USEL UR16, UR16, URZ, UP0 ;  /* 0x000000ff10107287 */ /* 0x000fe40008000000 */
[----:B------:R-:W-:-:S04]  /*4760*/  USHF.R.U32.HI UR5, URZ, UR14, UR5 ;  /* 0x0000000eff057299 */ /* 0x000fc80008011605 */
[----:B------:R-:W-:-:S04]  /*4770*/  UIADD3 UR28, UPT, UPT, UR31, UR5, URZ ;  /* 0x000000051f1c7290 */ /* 0x000fc8000fffe0ff */
[----:B------:R-:W-:-:S03]  /*4780*/  USHF.R.U32.HI UR28, URZ, UR13, UR28 ;  /* 0x0000000dff1c7299 */ /* 0x000fc6000801161c */
[----:B------:R-:W2:Y:S01]  /*4790*/  LDCU UR5, c[0x0][0x6cc] ;  /* 0x0000d980ff0577ac */ /* 0x000ea20008000800 */
[----:B------:R-:W-:-:S04]  /*47a0*/  UIADD3 UR28, UPT, UPT, -UR28, URZ, URZ ;  /* 0x000000ff1c1c7290 */ /* 0x000fc8000fffe1ff */
[----:B------:R-:W-:Y:S02]  /*47b0*/  UIMAD UR33, UR4, UR28, UR6 ;  /* 0x0000001c042172a4 */ /* 0x000fe4000f8e0206 */
[----:B------:R-:W-:Y:S02]  /*47c0*/  USEL UR4, URZ, 0x1, UP0 ;  /* 0x00000001ff047887 */ /* 0x000fe40008000000 */
[----:B------:R-:W-:Y:S02]  /*47d0*/  UISETP.GE.AND UP0, UPT, UR19, 0x200, UPT ;  /* 0x000002001300788c */ /* 0x000fe4000bf06270 */
[----:B------:R-:W-:Y:S02]  /*47e0*/  UIADD3 UR6, UPT, UPT, -UR6, URZ, URZ ;  /* 0x000000ff06067290 */ /* 0x000fe4000fffe1ff */
[----:B------:R-:W-:Y:S02]  /*47f0*/  LOP3.LUT R70, R70, UR4, RZ, 0x3c, !PT ;  /* 0x0000000446467c12 */ /* 0x000fe4000f8e3cff */
[----:B--2---:R-:W-:-:S03]  /*4800*/  UIMAD UR6, UR5, UR6, UR26 ;  /* 0x00000006050672a4 */ /* 0x004fc6000f8e021a */
[----:B---3--:R-:W-:Y:S09]  /*4810*/  BRA.U !UP0, `(.L_x_47) ;  /* 0xffffffe108687547 */ /* 0x008ff2000b83ffff */
.L_x_42:
[----:B------:R-:W-:-:S09]  /*4820*/  UISETP.NE.AND UP0, UPT, UR32, URZ, UPT ;  /* 0x000000ff2000728c */ /* 0x000fd2000bf05270 */
[----:B------:R-:W-:Y:S05]  /*4830*/  BRA.U UP0, `(.L_x_48) ;  /* 0x0000000100187547 */ /* 0x000fea000b800000 */
[----:B------:R-:W-:Y:S01]  /*4840*/  ELECT P0, URZ, PT ;  /* 0x0000000000ff782f */ /* 0x000fe20003800000 */
[----:B------:R-:W-:Y:S01]  /*4850*/  HFMA2 R0, -RZ, RZ, 0, 5.9604644775390625e-08 ;  /* 0x00000001ff007431 */ /* 0x000fe200000001ff */
[----:B------:R-:W-:Y:S01]  /*4860*/  UMOV UR4, 0x40 ;  /* 0x0000004000047882 */ /* 0x000fe20000000000 */
[----:B------:R-:W-:Y:S01]  /*4870*/  UVIRTCOUNT.DEALLOC.SMPOOL 0x80 ;  /* 0x000000800000784c */ /* 0x000fe20000000000 */
[----:B------:R-:W-:-:S09]  /*4880*/  ULEA UR4, UR10, UR4, 0x18 ;  /* 0x000000040a047291 */ /* 0x000fd2000f8ec0ff */
[----:B------:R3:W-:Y:S03]  /*4890*/  @P0 STS.U8 [UR4], R0 ;  /* 0x00000000ff000988 */ /* 0x0007e60008000004 */
.L_x_48:
[----:B------:R-:W-:Y:S06]  /*48a0*/  BAR.SYNC.DEFER_BLOCKING 0x1, 0x80 ;  /* 0x0042000000007b1d */ /* 0x000fec0000010000 */
[----:B------:R-:W-:Y:S05]  /*48b0*/  BRA.U UP0, `(.L_x_49) ;  /* 0x0000000100b87547 */ /* 0x000fea000b800000 */
[----:B------:R-:W-:Y:S01]  /*48c0*/  ULOP3.LUT UR4, UR10, 0x1, URZ, 0x3c, !UPT ;  /* 0x000000010a047892 */ /* 0x000fe2000f8e3cff */
[----:B---3--:R-:W-:Y:S01]  /*48d0*/  MOV R0, 0x1 ;  /* 0x0000000100007802 */ /* 0x008fe20000000f00 */
[----:B------:R-:W-:-:S04]  /*48e0*/  UIADD3 UR5, UPT, UPT, UR9, 0x70, URZ ;  /* 0x0000007009057890 */ /* 0x000fc8000fffe0ff */
[----:B------:R-:W-:-:S09]  /*48f0*/  UPRMT UR4, UR4, 0x654, UR5 ;  /* 0x0000065404047896 */ /* 0x000fd20008000005 */
[----:B------:R3:W-:Y:S01]  /*4900*/  SYNCS.ARRIVE.TRANS64.RED.ART0 RZ, [UR4], R0 ;  /* 0x00000000ffff79a7 */ /* 0x0007e20008500404 */
[----:B------:R-:W4:Y:S02]  /*4910*/  SYNCS.PHASECHK.TRANS64.TRYWAIT P0, [UR9+0x70], RZ ;  /* 0x000070ffff0075a7 */ /* 0x000f240008001109 */
[----:B---34-:R-:W-:Y:S05]  /*4920*/  @!P0 BRA `(.L_x_50) ;  /* 0x0000000400a88947 */ /* 0x018fea0003800000 */
.L_x_64:
[----:B------:R-:W-:Y:S01]  /*4930*/  NOP ;  /* 0x0000000000007918 */ /* 0x000fe20000000000 */
[----:B------:R-:W-:Y:S01]  /*4940*/  UMOV UR4, 0x50 ;  /* 0x0000005000047882 */ /* 0x000fe20000000000 */
[----:B------:R-:W-:Y:S02]  /*4950*/  ULOP3.LUT UR8, UR20, 0xffff, URZ, 0xc0, !UPT ;  /* 0x0000ffff14087892 */ /* 0x000fe4000f8ec0ff */
[----:B------:R-:W-:Y:S02]  /*4960*/  ULEA UR10, UR10, UR4, 0x18 ;  /* 0x000000040a0a7291 */ /* 0x000fe4000f8ec0ff */
[----:B------:R-:W-:Y:S01]  /*4970*/  USHF.R.U32.HI UR8, URZ, 0x5, UR8 ;  /* 0x00000005ff087899 */ /* 0x000fe20008011608 */
[----:B------:R-:W-:Y:S01]  /*4980*/  UMOV UR5, 0x1 ;  /* 0x0000000100057882 */ /* 0x000fe20000000000 */
[----:B------:R-:W-:Y:S02]  /*4990*/  UMOV UR4, 0xffff ;  /* 0x0000ffff00047882 */ /* 0x000fe40000000000 */
[----:B------:R-:W-:-:S02]  /*49a0*/  UIADD3 UR7, UPT, UPT, UR8, 0x10, URZ ;  /* 0x0000001008077890 */ /* 0x000fc4000fffe0ff */
[----:B------:R-:W-:Y:S01]  /*49b0*/  USHF.L.U32 UR4, UR4, UR8, URZ ;  /* 0x0000000804047299 */ /* 0x000fe200080006ff */
[----:B---3--:R-:W3:Y:S01]  /*49c0*/  LDS R0, [UR10] ;  /* 0x0000000aff007984 */ /* 0x008ee20008000800 */
[----:B------:R-:W-:-:S04]  /*49d0*/  USHF.L.U32 UR7, UR5, UR7, URZ ;  /* 0x0000000705077299 */ /* 0x000fc800080006ff */
[----:B------:R-:W-:-:S04]  /*49e0*/  ULOP3.LUT UR7, UR7, UR4, URZ, 0xfc, !UPT ;  /* 0x0000000407077292 */ /* 0x000fc8000f8efcff */
[----:B------:R-:W-:Y:S01]  /*49f0*/  ULOP3.LUT UR5, UR7, 0xffff, URZ, 0xc0, !UPT ;  /* 0x0000ffff07057892 */ /* 0x000fe2000f8ec0ff */
[----:B---3--:R-:W-:-:S13]  /*4a00*/  R2UR UR6, R0 ;  /* 0x00000000000672ca */ /* 0x008fda00000e0000 */
[----:B------:R-:W-:-:S04]  /*4a10*/  ULOP3.LUT UR4, UR7, 0xffff, UR6, 0x80, !UPT ;  /* 0x0000ffff07047892 */ /* 0x000fc8000f8e8006 */
[----:B------:R-:W-:-:S09]  /*4a20*/  UISETP.NE.AND UP0, UPT, UR4, UR5, UPT ;  /* 0x000000050400728c */ /* 0x000fd2000bf05270 */
[----:B------:R-:W-:Y:S05]  /*4a30*/  BRA.U UP0, `(.L_x_51) ;  /* 0x00000001004c7547 */ /* 0x000fea000b800000 */
[----:B------:R-:W-:Y:S02]  /*4a40*/  USHF.R.U32.HI UR4, URZ, 0x10, UR7 ;  /* 0x00000010ff047899 */ /* 0x000fe40008011607 */
[----:B------:R-:W-:-:S04]  /*4a50*/  USHF.R.U32.HI UR5, URZ, 0x10, UR6 ;  /* 0x00000010ff057899 */ /* 0x000fc80008011606 */
[----:B------:R-:W-:-:S04]  /*4a60*/  ULOP3.LUT UR5, UR5, UR4, URZ, 0xc0, !UPT ;  /* 0x0000000405057292 */ /* 0x000fc8000f8ec0ff */
[----:B------:R-:W-:-:S09]  /*4a70*/  UISETP.NE.AND UP0, UPT, UR5, UR4, UPT ;  /* 0x000000040500728c */ /* 0x000fd2000bf05270 */
[----:B------:R-:W-:Y:S05]  /*4a80*/  BRA.U UP0, `(.L_x_52) ;  /* 0x00000001002c7547 */ /* 0x000fea000b800000 */
[----:B------:R-:W3:Y:S01]  /*4a90*/  S2R R2, SR_LANEID ;  /* 0x0000000000027919 */ /* 0x000ee20000000000 */
[----:B------:R-:W-:Y:S01]  /*4aa0*/  ULOP3.LUT UR7, URZ, UR7, URZ, 0x33, !UPT ;  /* 0x00000007ff077292 */ /* 0x000fe2000f8e33ff */
[----:B------:R-:W-:Y:S02]  /*4ab0*/  VOTEU.ANY UR5, UPT, PT ;  /* 0x0000000000057886 */ /* 0x000fe400038e0100 */
[----:B------:R-:W-:-:S03]  /*4ac0*/  UFLO.U32 UR5, UR5 ;  /* 0x00000005000572bd */ /* 0x000fc600080e0000 */
[----:B------:R-:W-:-:S04]  /*4ad0*/  IMAD.U32 R0, RZ, RZ, UR7 ;  /* 0x00000007ff007e24 */ /* 0x000fc8000f8e00ff */
[----:B------:R-:W4:Y:S02]  /*4ae0*/  REDUX UR4, R0 ;  /* 0x00000000000473c4 */ /* 0x000f240000000000 */
[----:B------:R5:W-:Y:S01]  /*4af0*/  UTCATOMSWS.AND URZ, UR7 ;  /* 0x0000000700ff79e3 */ /* 0x000be20008000000 */
[----:B---3--:R-:W-:Y:S02]  /*4b00*/  ISETP.EQ.U32.AND P0, PT, R2, UR5, PT ;  /* 0x0000000502007c0c */ /* 0x008fe4000bf02070 */
[----:B----4-:R-:W-:-:S11]  /*4b10*/  MOV R2, UR4 ;  /* 0x0000000400027c02 */ /* 0x010fd60008000f00 */
[----:B------:R5:W-:Y:S01]  /*4b20*/  @P0 ATOMS.AND RZ, [UR10], R2 ;  /* 0x00000002ffff098c */ /* 0x000be2000a80000a */
[----:B------:R-:W-:Y:S05]  /*4b30*/  BRA `(.L_x_53) ;  /* 0x0000000000147947 */ /* 0x000fea0003800000 */
.L_x_52:
[----:B------:R-:W-:Y:S02]  /*4b40*/  MOV R2, 0x4b60 ;  /* 0x00004b6000027802 */ /* 0x000fe40000000f00 */
[----:B-12---:R-:W-:Y:S05]  /*4b50*/  CALL.REL.NOINC `($__internal_0_$__cuda_sm10x_tcgen05_guardrail_trap_col_being_dealloced_not_returned_by_alloc) ;  /* 0x0000000400347944 */ /* 0x006fea0003c00000 */
[----:B------:R-:W-:Y:S05]  /*4b60*/  BRA `(.L_x_53) ;  /* 0x0000000000087947 */ /* 0x000fea0003800000 */
.L_x_51:
[----:B------:R-:W-:Y:S02]  /*4b70*/  MOV R2, 0x4b90 ;  /* 0x00004b9000027802 */ /* 0x000fe40000000f00 */
[----:B-12---:R-:W-:Y:S05]  /*4b80*/  CALL.REL.NOINC `($__internal_2_$__cuda_sm10x_tcgen05_guardrail_trap_unallocated_columns_being_dealloced) ;  /* 0x0000000400407944 */ /* 0x006fea0003c00000 */
.L_x_53:
[----:B------:R-:W-:Y:S01]  /*4b90*/  NOP ;  /* 0x0000000000007918 */ /* 0x000fe20000000000 */
.L_x_49:
[----:B------:R-:W-:Y:S01]  /*4ba0*/  UISETP.NE.AND UP0, UPT, UR32, URZ, UPT ;  /* 0x000000ff2000728c */ /* 0x000fe2000bf05270 */
[----:B------:R-:W-:-:S04]  /*4bb0*/  DEPBAR.LE SB0, 0x0 ;  /* 0x000080000000791a */ /* 0x000fc80000000000 */
[----:B------:R-:W-:-:S04]  /*4bc0*/  DEPBAR.LE SB0, 0x0 ;  /* 0x000080000000791a */ /* 0x000fc80000000000 */
[----:B------:R-:W-:Y:S05]  /*4bd0*/  BRA.U UP0, `(.L_x_29) ;  /* 0x00000001002c7547 */ /* 0x000fea000b800000 */
[----:B------:R-:W4:Y:S01]  /*4be0*/  S2UR UR5, SR_CgaCtaId ;  /* 0x00000000000579c3 */ /* 0x000f220000008800 */
[----:B------:R-:W-:Y:S01]  /*4bf0*/  UMOV UR6, 0x400 ;  /* 0x0000040000067882 */ /* 0x000fe20000000000 */
[----:B------:R-:W-:Y:S01]  /*4c00*/  UMOV UR4, 0x20 ;  /* 0x0000002000047882 */ /* 0x000fe20000000000 */
[----:B------:R-:W-:Y:S01]  /*4c10*/  ELECT P0, URZ, PT ;  /* 0x0000000000ff782f */ /* 0x000fe20003800000 */
[----:B----4-:R-:W-:Y:S02]  /*4c20*/  ULEA UR5, UR5, UR6, 0x18 ;  /* 0x0000000605057291 */ /* 0x010fe4000f8ec0ff */
[----:B------:R-:W-:-:S04]  /*4c30*/  UIADD3 UR6, UPT, UPT, -UR4, 0x100000, URZ ;  /* 0x0010000004067890 */ /* 0x000fc8000fffe1ff */
[----:B-----5:R-:W-:Y:S02]  /*4c40*/  USHF.L.U32 UR7, UR6, 0xb, URZ ;  /* 0x0000000b06077899 */ /* 0x020fe400080006ff */
[----:B------:R-:W-:Y:S01]  /*4c50*/  USHF.L.U32 UR6, UR6, 0x1, URZ ;  /* 0x0000000106067899 */ /* 0x000fe200080006ff */
[----:B------:R-:W4:Y:S11]  /*4c60*/  FENCE.VIEW.ASYNC.S ;  /* 0x00000000000073c6 */ /* 0x000f360000000000 */
[----:B----4-:R4:W5:Y:S01]  /*4c70*/  SYNCS.EXCH.64 URZ, [UR5+0x70], UR6 ;  /* 0x0000700605ff75b2 */ /* 0x0109620008000100 */
[----:B------:R-:W-:Y:S01]  /*4c80*/  NOP ;  /* 0x0000000000007918 */ /* 0x000fe20000000000 */
.L_x_29:
[----:B------:R-:W-:Y:S01]  /*4c90*/  NOP ;  /* 0x0000000000007918 */ /* 0x000fe20000000000 */
[----:B-12345:R-:W-:Y:S05]  /*4ca0*/  EXIT ;  /* 0x000000000000794d */ /* 0x03efea0003800000 */
.L_x_10:
[----:B------:R-:W-:Y:S02]  /*4cb0*/  MOV R2, UR4 ;  /* 0x0000000400027c02 */ /* 0x000fe40008000f00 */
[----:B------:R-:W-:Y:S02]  /*4cc0*/  MOV R3, UR4 ;  /* 0x0000000400037c02 */ /* 0x000fe40008000f00 */
[----:B------:R-:W-:-:S07]  /*4cd0*/  MOV R0, UR25 ;  /* 0x0000001900007c02 */ /* 0x000fce0008000f00 */
.L_x_54:
[----:B-1----:R1:W2:Y:S02]  /*4ce0*/  SYNCS.PHASECHK.TRANS64.TRYWAIT P0, [R0+URZ+0x28], R3 ;  /* 0x00002803000075a7 */ /* 0x0022a400080011ff */
[----:B--2---:R-:W-:Y:S05]  /*4cf0*/  @!P0 NANOSLEEP.SYNCS 0x989680 ;  /* 0x009896800000895d */ /* 0x004fea0003900000 */
[----:B------:R-:W2:Y:S02]  /*4d00*/  @!P0 SYNCS.PHASECHK.TRANS64 P0, [R0+URZ+0x28], R3 ;  /* 0x00002803000085a7 */ /* 0x000ea400080010ff */
[----:B--2---:R-:W-:Y:S05]  /*4d10*/  @!P0 BRA `(.L_x_54) ;  /* 0xfffffffc00f08947 */ /* 0x004fea000383ffff */
[----:B------:R-:W-:Y:S05]  /*4d20*/  BRA `(.L_x_9) ;  /* 0xffffffbc00907947 */ /* 0x000fea000383ffff */
.L_x_14:
[----:B------:R-:W-:Y:S02]  /*4d30*/  MOV R2, UR5 ;  /* 0x0000000500027c02 */ /* 0x000fe40008000f00 */
[----:B------:R-:W-:Y:S02]  /*4d40*/  MOV R3, UR5 ;  /* 0x0000000500037c02 */ /* 0x000fe40008000f00 */
[----:B------:R-:W-:-:S07]  /*4d50*/  MOV R0, UR4 ;  /* 0x0000000400007c02 */ /* 0x000fce0008000f00 */
.L_x_55:
[----:B-----5:R5:W4:Y:S02]  /*4d60*/  SYNCS.PHASECHK.TRANS64.TRYWAIT P0, [R0+URZ+0x28], R3 ;  /* 0x00002803000075a7 */ /* 0x020b2400080011ff */
[----:B----4-:R-:W-:Y:S05]  /*4d70*/  @!P0 NANOSLEEP.SYNCS 0x989680 ;  /* 0x009896800000895d */ /* 0x010fea0003900000 */
[----:B------:R-:W4:Y:S02]  /*4d80*/  @!P0 SYNCS.PHASECHK.TRANS64 P0, [R0+URZ+0x28], R3 ;  /* 0x00002803000085a7 */ /* 0x000f2400080010ff */
[----:B----4-:R-:W-:Y:S05]  /*4d90*/  @!P0 BRA `(.L_x_55) ;  /* 0xfffffffc00f08947 */ /* 0x010fea000383ffff */
[----:B------:R-:W-:Y:S05]  /*4da0*/  BRA `(.L_x_56) ;  /* 0xffffffc000e47947 */ /* 0x000fea000383ffff */
.L_x_18:
[----:B------:R-:W-:Y:S02]  /*4db0*/  MOV R0, UR17 ;  /* 0x0000001100007c02 */ /* 0x000fe40008000f00 */
[----:B------:R-:W-:-:S07]  /*4dc0*/  MOV R3, R2 ;  /* 0x0000000200037202 */ /* 0x000fce0000000f00 */
.L_x_57:
[----:B---3--:R3:W4:Y:S02]  /*4dd0*/  SYNCS.PHASECHK.TRANS64.TRYWAIT P0, [R0+URZ+0x60], R3 ;  /* 0x00006003000075a7 */ /* 0x00872400080011ff */
[----:B----4-:R-:W-:Y:S05]  /*4de0*/  @!P0 NANOSLEEP.SYNCS 0x989680 ;  /* 0x009896800000895d */ /* 0x010fea0003900000 */
[----:B------:R-:W4:Y:S02]  /*4df0*/  @!P0 SYNCS.PHASECHK.TRANS64 P0, [R0+URZ+0x60], R3 ;  /* 0x00006003000085a7 */ /* 0x000f2400080010ff */
[----:B----4-:R-:W-:Y:S05]  /*4e00*/  @!P0 BRA `(.L_x_57) ;  /* 0xfffffffc00f08947 */ /* 0x010fea000383ffff */
[----:B------:R-:W-:Y:S05]  /*4e10*/  BRA `(.L_x_17) ;  /* 0xffffffc800587947 */ /* 0x000fea000383ffff */
.L_x_21:
[----:B------:R-:W-:Y:S02]  /*4e20*/  MOV R2, UR26 ;  /* 0x0000001a00027c02 */ /* 0x000fe40008000f00 */
[----:B------:R-:W-:Y:S02]  /*4e30*/  MOV R3, UR26 ;  /* 0x0000001a00037c02 */ /* 0x000fe40008000f00 */
[----:B------:R-:W-:Y:S07]  /*4e40*/  MOV R0, UR16 ;  /* 0x0000001000007c02 */ /* 0x000fee0008000f00 */
.L_x_58:
[----:B---3--:R3:W4:Y:S02]  /*4e50*/  SYNCS.PHASECHK.TRANS64.TRYWAIT P0, [R0+URZ], R3 ;  /* 0x00000003000075a7 */ /* 0x00872400080011ff */
[----:B----4-:R-:W-:Y:S05]  /*4e60*/  @!P0 NANOSLEEP.SYNCS 0x989680 ;  /* 0x009896800000895d */ /* 0x010fea0003900000 */
[----:B------:R-:W4:Y:S02]  /*4e70*/  @!P0 SYNCS.PHASECHK.TRANS64 P0, [R0+URZ], R3 ;  /* 0x00000003000085a7 */ /* 0x000f2400080010ff */
[----:B----4-:R-:W-:Y:S05]  /*4e80*/  @!P0 BRA `(.L_x_58) ;  /* 0xfffffffc00f08947 */ /* 0x010fea000383ffff */
[----:B------:R-:W-:Y:S05]  /*4e90*/  BRA `(.L_x_20) ;  /* 0xffffffc800b07947 */ /* 0x000fea000383ffff */
.L_x_38:
[----:B------:R-:W-:-:S07]  /*4ea0*/  MOV R15, R14 ;  /* 0x0000000e000f7202 */ /* 0x000fce0000000f00 */
.L_x_59:
[----:B---3--:R3:W4:Y:S02]  /*4eb0*/  SYNCS.PHASECHK.TRANS64.TRYWAIT P0, [R3+URZ], R15 ;  /* 0x0000000f030075a7 */ /* 0x00872400080011ff */
[----:B----4-:R-:W-:Y:S05]  /*4ec0*/  @!P0 NANOSLEEP.SYNCS 0x989680 ;  /* 0x009896800000895d */ /* 0x010fea0003900000 */
[----:B------:R-:W4:Y:S02]  /*4ed0*/  @!P0 SYNCS.PHASECHK.TRANS64 P0, [R3+URZ], R15 ;  /* 0x0000000f030085a7 */ /* 0x000f2400080010ff */
[----:B----4-:R-:W-:Y:S05]  /*4ee0*/  @!P0 BRA `(.L_x_59) ;  /* 0xfffffffc00f08947 */ /* 0x010fea000383ffff */
[----:B------:R-:W-:Y:S05]  /*4ef0*/  BRA `(.L_x_37) ;  /* 0xffffffd000f07947 */ /* 0x000fea000383ffff */
.L_x_41:
[----:B------:R-:W-:-:S07]  /*4f00*/  MOV R9, R8 ;  /* 0x0000000800097202 */ /* 0x000fce0000000f00 */
.L_x_60:
[----:B---3--:R3:W4:Y:S02]  /*4f10*/  SYNCS.PHASECHK.TRANS64.TRYWAIT P0, [R3+URZ], R9 ;  /* 0x00000009030075a7 */ /* 0x00872400080011ff */
[----:B----4-:R-:W-:Y:S05]  /*4f20*/  @!P0 NANOSLEEP.SYNCS 0x989680 ;  /* 0x009896800000895d */ /* 0x010fea0003900000 */
[----:B------:R-:W4:Y:S02]  /*4f30*/  @!P0 SYNCS.PHASECHK.TRANS64 P0, [R3+URZ], R9 ;  /* 0x00000009030085a7 */ /* 0x000f2400080010ff */
[----:B----4-:R-:W-:Y:S05]  /*4f40*/  @!P0 BRA `(.L_x_60) ;  /* 0xfffffffc00f08947 */ /* 0x010fea000383ffff */
[----:B------:R-:W-:Y:S05]  /*4f50*/  BRA `(.L_x_40) ;  /* 0xffffffd400587947 */ /* 0x000fea000383ffff */
.L_x_43:
[----:B------:R-:W-:Y:S02]  /*4f60*/  MOV R0, UR4 ;  /* 0x0000000400007c02 */ /* 0x000fe40008000f00 */
[----:B------:R-:W-:-:S07]  /*4f70*/  MOV R3, R2 ;  /* 0x0000000200037202 */ /* 0x000fce0000000f00 */
.L_x_61:
[----:B-1----:R1:W2:Y:S02]  /*4f80*/  SYNCS.PHASECHK.TRANS64.TRYWAIT P0, [R0+URZ+0x50], R3 ;  /* 0x00005003000075a7 */ /* 0x0022a400080011ff */
[----:B--2---:R-:W-:Y:S05]  /*4f90*/  @!P0 NANOSLEEP.SYNCS 0x989680 ;  /* 0x009896800000895d */ /* 0x004fea0003900000 */
[----:B------:R-:W2:Y:S02]  /*4fa0*/  @!P0 SYNCS.PHASECHK.TRANS64 P0, [R0+URZ+0x50], R3 ;  /* 0x00005003000085a7 */ /* 0x000ea400080010ff */
[----:B--2---:R-:W-:Y:S05]  /*4fb0*/  @!P0 BRA `(.L_x_61) ;  /* 0xfffffffc00f08947 */ /* 0x004fea000383ffff */
[----:B------:R-:W-:Y:S05]  /*4fc0*/  BRA `(.L_x_62) ;  /* 0xffffffdc00007947 */ /* 0x000fea000383ffff */
.L_x_50:
[----:B------:R-:W-:-:S07]  /*4fd0*/  MOV R0, UR9 ;  /* 0x0000000900007c02 */ /* 0x000fce0008000f00 */
.L_x_63:
[----:B---3--:R3:W4:Y:S02]  /*4fe0*/  SYNCS.PHASECHK.TRANS64.TRYWAIT P0, [R0+URZ+0x70], RZ ;  /* 0x000070ff000075a7 */ /* 0x00872400080011ff */
[----:B----4-:R-:W-:Y:S05]  /*4ff0*/  @!P0 NANOSLEEP.SYNCS 0x989680 ;  /* 0x009896800000895d */ /* 0x010fea0003900000 */
[----:B------:R-:W4:Y:S02]  /*5000*/  @!P0 SYNCS.PHASECHK.TRANS64 P0, [R0+URZ+0x70], RZ ;  /* 0x000070ff000085a7 */ /* 0x000f2400080010ff */
[----:B----4-:R-:W-:Y:S05]  /*5010*/  @!P0 BRA `(.L_x_63) ;  /* 0xfffffffc00f08947 */ /* 0x010fea000383ffff */
[----:B------:R-:W-:Y:S05]  /*5020*/  BRA `(.L_x_64) ;  /* 0xfffffff800407947 */ /* 0x000fea000383ffff */
        .weak           $__internal_0_$__cuda_sm10x_tcgen05_guardrail_trap_col_being_dealloced_not_returned_by_alloc
        .type           $__internal_0_$__cuda_sm10x_tcgen05_guardrail_trap_col_being_dealloced_not_returned_by_alloc,@function
        .size           $__internal_0_$__cuda_sm10x_tcgen05_guardrail_trap_col_being_dealloced_not_returned_by_alloc,($__internal_1_$__cuda_sm10x_tcgen05_guardrail_trap_phase_invalid_during_alloc - $__internal_0_$__cuda_sm10x_tcgen05_guardrail_trap_col_being_dealloced_not_returned_by_alloc)
$__internal_0_$__cuda_sm10x_tcgen05_guardrail_trap_col_being_dealloced_not_returned_by_alloc:
[----:B------:R-:W-:Y:S05]  /*5030*/  BPT.TRAP 0x1 ;  /* 0x000000040000795c */ /* 0x000fea0000300000 */
[----:B------:R-:W-:-:S04]  /*5040*/  HFMA2 R3, -RZ, RZ, 0, 0 ;  /* 0x00000000ff037431 */ /* 0x000fc800000001ff */
[----:B------:R-:W-:Y:S05]  /*5050*/  RET.REL.NODEC R2 `(kernel_cutlass_kernel_cudnngemm_swigludense_blockscaled_gemm_persistent_swiglu_interleaved_quantSm100BlockScaledPersistentDenseGemmKernel_object_at__TiledMMA_ThrLayoutVMNK21111000_Permuta_0) ;  /* 0xffffffac02e87950 */ /* 0x000fea0003c3ffff */
        .weak           $__internal_1_$__cuda_sm10x_tcgen05_guardrail_trap_phase_invalid_during_alloc
        .type           $__internal_1_$__cuda_sm10x_tcgen05_guardrail_trap_phase_invalid_during_alloc,@function
        .size           $__internal_1_$__cuda_sm10x_tcgen05_guardrail_trap_phase_invalid_during_alloc,($__internal_2_$__cuda_sm10x_tcgen05_guardrail_trap_unallocated_columns_being_dealloced - $__internal_1_$__cuda_sm10x_tcgen05_guardrail_trap_phase_invalid_during_alloc)
$__internal_1_$__cuda_sm10x_tcgen05_guardrail_trap_phase_invalid_during_alloc:
[----:B------:R-:W-:Y:S05]  /*5060*/  BPT.TRAP 0x1 ;  /* 0x000000040000795c */ /* 0x000fea0000300000 */
[----:B------:R-:W-:-:S04]  /*5070*/  MOV R3, 0x0 ;  /* 0x0000000000037802 */ /* 0x000fc80000000f00 */
[----:B------:R-:W-:Y:S05]  /*5080*/  RET.REL.NODEC R2 `(kernel_cutlass_kernel_cudnngemm_swigludense_blockscaled_gemm_persistent_swiglu_interleaved_quantSm100BlockScaledPersistentDenseGemmKernel_object_at__TiledMMA_ThrLayoutVMNK21111000_Permuta_0) ;  /* 0xffffffac02dc7950 */ /* 0x000fea0003c3ffff */
        .weak           $__internal_2_$__cuda_sm10x_tcgen05_guardrail_trap_unallocated_columns_being_dealloced
        .type           $__internal_2_$__cuda_sm10x_tcgen05_guardrail_trap_unallocated_columns_being_dealloced,@function
        .size           $__internal_2_$__cuda_sm10x_tcgen05_guardrail_trap_unallocated_columns_being_dealloced,(.L_x_68 - $__internal_2_$__cuda_sm10x_tcgen05_guardrail_trap_unallocated_columns_being_dealloced)
$__internal_2_$__cuda_sm10x_tcgen05_guardrail_trap_unallocated_columns_being_dealloced:
[----:B------:R-:W-:Y:S05]  /*5090*/  BPT.TRAP 0x1 ;  /* 0x000000040000795c */ /* 0x000fea0000300000 */
[----:B------:R-:W-:-:S04]  /*50a0*/  HFMA2 R3, -RZ, RZ, 0, 0 ;  /* 0x00000000ff037431 */ /* 0x000fc800000001ff */
[----:B------:R-:W-:Y:S05]  /*50b0*/  RET.REL.NODEC R2 `(kernel_cutlass_kernel_cudnngemm_swigludense_blockscaled_gemm_persistent_swiglu_interleaved_quantSm100BlockScaledPersistentDenseGemmKernel_object_at__TiledMMA_ThrLayoutVMNK21111000_Permuta_0) ;  /* 0xffffffac02d07950 */ /* 0x000fea0003c3ffff */
.L_x_65:
[----:B------:R-:W-:-:S00]  /*50c0*/  BRA `(.L_x_65) ;  /* 0xfffffffc00fc7947 */ /* 0x000fc0000383ffff */
[----:B------:R-:W-:-:S00]  /*50d0*/  NOP ;  /* 0x0000000000007918 */ /* 0x000fc00000000000 */
        /* <DEDUP_REMOVED lines=10> */
.L_x_68:


//--------------------- .nv.shared.kernel_cutlass_kernel_cudnngemm_swigludense_blockscaled_gemm_persistent_swiglu_interleaved_quantSm100BlockScaledPersistentDenseGemmKernel_object_at__TiledMMA_ThrLayoutVMNK21111000_Permuta_0 --------------------------
	.section	.nv.shared.kernel_cutlass_kernel_cudnngemm_swigludense_blockscaled_gemm_persistent_swiglu_interleaved_quantSm100BlockScaledPersistentDenseGemmKernel_object_at__TiledMMA_ThrLayoutVMNK21111000_Permuta_0,"aw",@nobits
	.sectionflags	@""
	.align	1024
	.zero		1024


//--------------------- .nv.shared.reserved.0     --------------------------
	.section	.nv.shared.reserved.0,"aw",@nobits
	.align	8
	.weak		__nv_reservedSMEM_offset_0_alias
	.size		__nv_reservedSMEM_offset_0_alias, 0, 64
	.other		__nv_reservedSMEM_offset_0_alias,@"STO_CUDA_RESERVED_SHARED STV_DEFAULT"
__nv_reservedSMEM_offset_0_alias:
	.zero		0
.nv.shared.reserved.0:
	.zero		64
	.weak		__nv_reservedSMEM_allocation_phase
	.type		__nv_reservedSMEM_allocation_phase,@object
	.size		__nv_reservedSMEM_allocation_phase,(.L_0 - __nv_reservedSMEM_allocation_phase)
__nv_reservedSMEM_allocation_phase:
	.zero		1
.L_0:
	.zero		7
	.weak		__nv_reservedSMEM_devtool_atexit_pc
	.type		__nv_reservedSMEM_devtool_atexit_pc,@object
	.size		__nv_reservedSMEM_devtool_atexit_pc,(__nv_reservedSMEM_allocation_mask - __nv_reservedSMEM_devtool_atexit_pc)
__nv_reservedSMEM_devtool_atexit_pc:
	.zero		8
	.weak		__nv_reservedSMEM_allocation_mask
	.type		__nv_reservedSMEM_allocation_mask,@object
	.size		__nv_reservedSMEM_allocation_mask,(.L_2 - __nv_reservedSMEM_allocation_mask)
__nv_reservedSMEM_allocation_mask:
	.zero		4
.L_2:
	.zero		4
	.weak		__nv_reservedSMEM_tmem_allocation_pipeline_mbarrier
	.type		__nv_reservedSMEM_tmem_allocation_pipeline_mbarrier,@object
	.size		__nv_reservedSMEM_tmem_allocation_pipeline_mbarrier,(__nv_reservedSMEM_tmem_allocation_pipeline_mbarrier_parity - __nv_reservedSMEM_tmem_allocation_pipeline_mbarrier)
__nv_reservedSMEM_tmem_allocation_pipeline_mbarrier:
	.zero		8
	.weak		__nv_reservedSMEM_tmem_allocation_pipeline_mbarrier_parity
	.type		__nv_reservedSMEM_tmem_allocation_pipeline_mbarrier_parity,@object
	.size		__nv_reservedSMEM_tmem_allocation_pipeline_mbarrier_parity,(.L_4 - __nv_reservedSMEM_tmem_allocation_pipeline_mbarrier_parity)
__nv_reservedSMEM_tmem_allocation_pipeline_mbarrier_parity:
	.zero		4
.L_4:


//--------------------- .nv.constant0.kernel_cutlass_kernel_cudnngemm_swigludense_blockscaled_gemm_persistent_swiglu_interleaved_quantSm100BlockScaledPersistentDenseGemmKernel_object_at__TiledMMA_ThrLayoutVMNK21111000_Permuta_0 --------------------------
	.section	.nv.constant0.kernel_cutlass_kernel_cudnngemm_swigludense_blockscaled_gemm_persistent_swiglu_interleaved_quantSm100BlockScaledPersistentDenseGemmKernel_object_at__TiledMMA_ThrLayoutVMNK21111000_Permuta_0,"a",@progbits
	.sectionflags	@""
	.align	4
.nv.constant0.kernel_cutlass_kernel_cudnngemm_swigludense_blockscaled_gemm_persistent_swiglu_interleaved_quantSm100BlockScaledPersistentDenseGemmKernel_object_at__TiledMMA_ThrLayoutVMNK21111000_Permuta_0:
	.zero		1768


//--------------------- SYMBOLS --------------------------

	.type		.nv.reservedSmem.offset0,@object
	.size		.nv.reservedSmem.offset0,0x4
	.type		.nv.reservedSmem.cap,@object
	.size		.nv.reservedSmem.cap,0x4
